//
// Generated by NVIDIA NVVM Compiler
//
// Compiler Build ID: CL-36424714
// Cuda compilation tools, release 13.0, V13.0.88
// Based on NVVM 20.0.0
//

.version 9.0
.target sm_100
.address_size 64

	// .globl	_Z11matmul_fp32PKfS0_Pfiii
// _ZZ11matmul_fp32PKfS0_PfiiiE2As has been demoted
// _ZZ11matmul_fp32PKfS0_PfiiiE2Bs has been demoted
// _ZZ16matmul_fp16_purePK6__halfS1_PS_iiiE2As has been demoted
// _ZZ16matmul_fp16_purePK6__halfS1_PS_iiiE2Bs has been demoted
// _ZZ22matmul_mixed_precisionPK6__halfS1_PfiiiE2As has been demoted
// _ZZ22matmul_mixed_precisionPK6__halfS1_PfiiiE2Bs has been demoted
// _ZZ39matmul_mixed_precision_register_blockedPK6__halfS1_PfiiiE2As has been demoted
// _ZZ39matmul_mixed_precision_register_blockedPK6__halfS1_PfiiiE2Bs has been demoted
// _ZZ34matmul_mixed_precision_fp16_outputPK6__halfS1_PS_iiiE2As has been demoted
// _ZZ34matmul_mixed_precision_fp16_outputPK6__halfS1_PS_iiiE2Bs has been demoted

.visible .entry _Z11matmul_fp32PKfS0_Pfiii(
	.param .u64 .ptr .align 1 _Z11matmul_fp32PKfS0_Pfiii_param_0,
	.param .u64 .ptr .align 1 _Z11matmul_fp32PKfS0_Pfiii_param_1,
	.param .u64 .ptr .align 1 _Z11matmul_fp32PKfS0_Pfiii_param_2,
	.param .u32 _Z11matmul_fp32PKfS0_Pfiii_param_3,
	.param .u32 _Z11matmul_fp32PKfS0_Pfiii_param_4,
	.param .u32 _Z11matmul_fp32PKfS0_Pfiii_param_5
)
{
	.reg .pred 	%p<26>;
	.reg .b32 	%r<74>;
	.reg .b32 	%f<181>;
	.reg .b64 	%rd<27>;
	// demoted variable
	.shared .align 4 .b8 _ZZ11matmul_fp32PKfS0_PfiiiE2As[1024];
	// demoted variable
	.shared .align 4 .b8 _ZZ11matmul_fp32PKfS0_PfiiiE2Bs[1024];
	ld.param.u64 	%rd4, [_Z11matmul_fp32PKfS0_Pfiii_param_0];
	ld.param.u64 	%rd5, [_Z11matmul_fp32PKfS0_Pfiii_param_1];
	ld.param.u32 	%r33, [_Z11matmul_fp32PKfS0_Pfiii_param_3];
	ld.param.u32 	%r34, [_Z11matmul_fp32PKfS0_Pfiii_param_4];
	ld.param.u32 	%r35, [_Z11matmul_fp32PKfS0_Pfiii_param_5];
	cvta.to.global.u64 	%rd1, %rd5;
	cvta.to.global.u64 	%rd2, %rd4;
	mov.u32 	%r1, %tid.x;
	mov.u32 	%r2, %tid.y;
	mov.u32 	%r36, %ctaid.y;
	shl.b32 	%r37, %r36, 4;
	add.s32 	%r3, %r37, %r2;
	mov.u32 	%r38, %ctaid.x;
	shl.b32 	%r4, %r38, 4;
	add.s32 	%r5, %r4, %r1;
	setp.lt.s32 	%p1, %r35, 1;
	mov.f32 	%f180, 0f00000000;
	@%p1 bra 	$L__BB0_19;
	add.s32 	%r6, %r35, 15;
	mul.lo.s32 	%r7, %r35, %r3;
	shl.b32 	%r40, %r2, 6;
	mov.u32 	%r41, _ZZ11matmul_fp32PKfS0_PfiiiE2As;
	add.s32 	%r8, %r41, %r40;
	mov.u32 	%r42, _ZZ11matmul_fp32PKfS0_PfiiiE2Bs;
	shl.b32 	%r43, %r1, 2;
	add.s32 	%r10, %r42, %r43;
	add.s32 	%r9, %r10, %r40;
	setp.lt.u32 	%p2, %r35, 17;
	mov.f32 	%f180, 0f00000000;
	mov.b32 	%r73, 0;
	@%p2 bra 	$L__BB0_13;
	shr.u32 	%r45, %r6, 4;
	and.b32  	%r46, %r45, 134217726;
	neg.s32 	%r72, %r46;
	add.s32 	%r47, %r2, 16;
	mad.lo.s32 	%r48, %r34, %r47, %r1;
	add.s32 	%r69, %r48, %r4;
	mad.lo.s32 	%r49, %r2, %r34, %r1;
	add.s32 	%r68, %r49, %r4;
	add.s32 	%r66, %r1, %r7;
	mov.f32 	%f180, 0f00000000;
	mov.b32 	%r71, 16;
	cvt.u64.u32 	%rd10, %r7;
	cvt.u64.u32 	%rd11, %r1;
	mov.u32 	%r67, %r1;
	mov.u32 	%r70, %r2;
$L__BB0_3:
	setp.ge.s32 	%p3, %r3, %r33;
	setp.ge.s32 	%p4, %r67, %r35;
	mov.f32 	%f172, 0f00000000;
	or.pred  	%p5, %p3, %p4;
	@%p5 bra 	$L__BB0_5;
	mul.wide.u32 	%rd6, %r66, 4;
	add.s64 	%rd7, %rd2, %rd6;
	ld.global.nc.f32 	%f172, [%rd7];
$L__BB0_5:
	setp.ge.s32 	%p6, %r5, %r34;
	shl.b32 	%r50, %r1, 2;
	add.s32 	%r51, %r8, %r50;
	st.shared.f32 	[%r51], %f172;
	setp.ge.s32 	%p7, %r70, %r35;
	mov.f32 	%f173, 0f00000000;
	or.pred  	%p8, %p6, %p7;
	@%p8 bra 	$L__BB0_7;
	mul.wide.s32 	%rd8, %r68, 4;
	add.s64 	%rd9, %rd1, %rd8;
	ld.global.nc.f32 	%f173, [%rd9];
$L__BB0_7:
	st.shared.f32 	[%r9], %f173;
	bar.sync 	0;
	ld.shared.f32 	%f27, [%r8];
	ld.shared.f32 	%f28, [%r10];
	fma.rn.f32 	%f29, %f27, %f28, %f180;
	ld.shared.f32 	%f30, [%r8+4];
	ld.shared.f32 	%f31, [%r10+64];
	fma.rn.f32 	%f32, %f30, %f31, %f29;
	ld.shared.f32 	%f33, [%r8+8];
	ld.shared.f32 	%f34, [%r10+128];
	fma.rn.f32 	%f35, %f33, %f34, %f32;
	ld.shared.f32 	%f36, [%r8+12];
	ld.shared.f32 	%f37, [%r10+192];
	fma.rn.f32 	%f38, %f36, %f37, %f35;
	ld.shared.f32 	%f39, [%r8+16];
	ld.shared.f32 	%f40, [%r10+256];
	fma.rn.f32 	%f41, %f39, %f40, %f38;
	ld.shared.f32 	%f42, [%r8+20];
	ld.shared.f32 	%f43, [%r10+320];
	fma.rn.f32 	%f44, %f42, %f43, %f41;
	ld.shared.f32 	%f45, [%r8+24];
	ld.shared.f32 	%f46, [%r10+384];
	fma.rn.f32 	%f47, %f45, %f46, %f44;
	ld.shared.f32 	%f48, [%r8+28];
	ld.shared.f32 	%f49, [%r10+448];
	fma.rn.f32 	%f50, %f48, %f49, %f47;
	ld.shared.f32 	%f51, [%r8+32];
	ld.shared.f32 	%f52, [%r10+512];
	fma.rn.f32 	%f53, %f51, %f52, %f50;
	ld.shared.f32 	%f54, [%r8+36];
	ld.shared.f32 	%f55, [%r10+576];
	fma.rn.f32 	%f56, %f54, %f55, %f53;
	ld.shared.f32 	%f57, [%r8+40];
	ld.shared.f32 	%f58, [%r10+640];
	fma.rn.f32 	%f59, %f57, %f58, %f56;
	ld.shared.f32 	%f60, [%r8+44];
	ld.shared.f32 	%f61, [%r10+704];
	fma.rn.f32 	%f62, %f60, %f61, %f59;
	ld.shared.f32 	%f63, [%r8+48];
	ld.shared.f32 	%f64, [%r10+768];
	fma.rn.f32 	%f65, %f63, %f64, %f62;
	ld.shared.f32 	%f66, [%r8+52];
	ld.shared.f32 	%f67, [%r10+832];
	fma.rn.f32 	%f68, %f66, %f67, %f65;
	ld.shared.f32 	%f69, [%r8+56];
	ld.shared.f32 	%f70, [%r10+896];
	fma.rn.f32 	%f71, %f69, %f70, %f68;
	ld.shared.f32 	%f72, [%r8+60];
	ld.shared.f32 	%f73, [%r10+960];
	fma.rn.f32 	%f6, %f72, %f73, %f71;
	bar.sync 	0;
	add.s32 	%r52, %r67, 16;
	setp.ge.s32 	%p10, %r52, %r35;
	mov.f32 	%f174, 0f00000000;
	or.pred  	%p11, %p3, %p10;
	@%p11 bra 	$L__BB0_9;
	add.s32 	%r53, %r71, -16;
	cvt.u64.u32 	%rd12, %r53;
	add.s64 	%rd13, %rd12, %rd11;
	add.s64 	%rd14, %rd13, %rd10;
	shl.b64 	%rd15, %rd14, 2;
	add.s64 	%rd16, %rd2, %rd15;
	ld.global.nc.f32 	%f174, [%rd16+64];
$L__BB0_9:
	shl.b32 	%r54, %r1, 2;
	add.s32 	%r55, %r8, %r54;
	st.shared.f32 	[%r55], %f174;
	add.s32 	%r56, %r70, 16;
	setp.ge.s32 	%p13, %r56, %r35;
	mov.f32 	%f175, 0f00000000;
	or.pred  	%p14, %p6, %p13;
	@%p14 bra 	$L__BB0_11;
	mul.wide.s32 	%rd17, %r69, 4;
	add.s64 	%rd18, %rd1, %rd17;
	ld.global.nc.f32 	%f175, [%rd18];
$L__BB0_11:
	st.shared.f32 	[%r9], %f175;
	bar.sync 	0;
	ld.shared.f32 	%f75, [%r8];
	ld.shared.f32 	%f76, [%r10];
	fma.rn.f32 	%f77, %f75, %f76, %f6;
	ld.shared.f32 	%f78, [%r8+4];
	ld.shared.f32 	%f79, [%r10+64];
	fma.rn.f32 	%f80, %f78, %f79, %f77;
	ld.shared.f32 	%f81, [%r8+8];
	ld.shared.f32 	%f82, [%r10+128];
	fma.rn.f32 	%f83, %f81, %f82, %f80;
	ld.shared.f32 	%f84, [%r8+12];
	ld.shared.f32 	%f85, [%r10+192];
	fma.rn.f32 	%f86, %f84, %f85, %f83;
	ld.shared.f32 	%f87, [%r8+16];
	ld.shared.f32 	%f88, [%r10+256];
	fma.rn.f32 	%f89, %f87, %f88, %f86;
	ld.shared.f32 	%f90, [%r8+20];
	ld.shared.f32 	%f91, [%r10+320];
	fma.rn.f32 	%f92, %f90, %f91, %f89;
	ld.shared.f32 	%f93, [%r8+24];
	ld.shared.f32 	%f94, [%r10+384];
	fma.rn.f32 	%f95, %f93, %f94, %f92;
	ld.shared.f32 	%f96, [%r8+28];
	ld.shared.f32 	%f97, [%r10+448];
	fma.rn.f32 	%f98, %f96, %f97, %f95;
	ld.shared.f32 	%f99, [%r8+32];
	ld.shared.f32 	%f100, [%r10+512];
	fma.rn.f32 	%f101, %f99, %f100, %f98;
	ld.shared.f32 	%f102, [%r8+36];
	ld.shared.f32 	%f103, [%r10+576];
	fma.rn.f32 	%f104, %f102, %f103, %f101;
	ld.shared.f32 	%f105, [%r8+40];
	ld.shared.f32 	%f106, [%r10+640];
	fma.rn.f32 	%f107, %f105, %f106, %f104;
	ld.shared.f32 	%f108, [%r8+44];
	ld.shared.f32 	%f109, [%r10+704];
	fma.rn.f32 	%f110, %f108, %f109, %f107;
	ld.shared.f32 	%f111, [%r8+48];
	ld.shared.f32 	%f112, [%r10+768];
	fma.rn.f32 	%f113, %f111, %f112, %f110;
	ld.shared.f32 	%f114, [%r8+52];
	ld.shared.f32 	%f115, [%r10+832];
	fma.rn.f32 	%f116, %f114, %f115, %f113;
	ld.shared.f32 	%f117, [%r8+56];
	ld.shared.f32 	%f118, [%r10+896];
	fma.rn.f32 	%f119, %f117, %f118, %f116;
	ld.shared.f32 	%f120, [%r8+60];
	ld.shared.f32 	%f121, [%r10+960];
	fma.rn.f32 	%f180, %f120, %f121, %f119;
	bar.sync 	0;
	add.s32 	%r72, %r72, 2;
	add.s32 	%r71, %r71, 32;
	add.s32 	%r70, %r70, 32;
	shl.b32 	%r57, %r34, 5;
	add.s32 	%r69, %r69, %r57;
	add.s32 	%r68, %r68, %r57;
	add.s32 	%r67, %r67, 32;
	add.s32 	%r66, %r66, 32;
	setp.ne.s32 	%p15, %r72, 0;
	@%p15 bra 	$L__BB0_3;
	and.b32  	%r73, %r6, 2147483616;
$L__BB0_13:
	and.b32  	%r58, %r6, 16;
	setp.eq.s32 	%p16, %r58, 0;
	@%p16 bra 	$L__BB0_19;
	setp.ge.s32 	%p17, %r3, %r33;
	add.s32 	%r59, %r73, %r1;
	add.s32 	%r32, %r73, %r2;
	setp.ge.s32 	%p18, %r59, %r35;
	mov.f32 	%f178, 0f00000000;
	or.pred  	%p19, %p17, %p18;
	@%p19 bra 	$L__BB0_16;
	add.s32 	%r60, %r59, %r7;
	mul.wide.u32 	%rd19, %r60, 4;
	add.s64 	%rd20, %rd2, %rd19;
	ld.global.nc.f32 	%f178, [%rd20];
$L__BB0_16:
	setp.ge.s32 	%p20, %r5, %r34;
	mov.u32 	%r61, %tid.x;
	shl.b32 	%r62, %r61, 2;
	add.s32 	%r63, %r8, %r62;
	st.shared.f32 	[%r63], %f178;
	setp.ge.s32 	%p21, %r32, %r35;
	mov.f32 	%f179, 0f00000000;
	or.pred  	%p22, %p20, %p21;
	@%p22 bra 	$L__BB0_18;
	mad.lo.s32 	%r64, %r32, %r34, %r5;
	mul.wide.s32 	%rd21, %r64, 4;
	add.s64 	%rd22, %rd1, %rd21;
	ld.global.nc.f32 	%f179, [%rd22];
$L__BB0_18:
	st.shared.f32 	[%r9], %f179;
	bar.sync 	0;
	ld.shared.f32 	%f124, [%r8];
	ld.shared.f32 	%f125, [%r10];
	fma.rn.f32 	%f126, %f124, %f125, %f180;
	ld.shared.f32 	%f127, [%r8+4];
	ld.shared.f32 	%f128, [%r10+64];
	fma.rn.f32 	%f129, %f127, %f128, %f126;
	ld.shared.f32 	%f130, [%r8+8];
	ld.shared.f32 	%f131, [%r10+128];
	fma.rn.f32 	%f132, %f130, %f131, %f129;
	ld.shared.f32 	%f133, [%r8+12];
	ld.shared.f32 	%f134, [%r10+192];
	fma.rn.f32 	%f135, %f133, %f134, %f132;
	ld.shared.f32 	%f136, [%r8+16];
	ld.shared.f32 	%f137, [%r10+256];
	fma.rn.f32 	%f138, %f136, %f137, %f135;
	ld.shared.f32 	%f139, [%r8+20];
	ld.shared.f32 	%f140, [%r10+320];
	fma.rn.f32 	%f141, %f139, %f140, %f138;
	ld.shared.f32 	%f142, [%r8+24];
	ld.shared.f32 	%f143, [%r10+384];
	fma.rn.f32 	%f144, %f142, %f143, %f141;
	ld.shared.f32 	%f145, [%r8+28];
	ld.shared.f32 	%f146, [%r10+448];
	fma.rn.f32 	%f147, %f145, %f146, %f144;
	ld.shared.f32 	%f148, [%r8+32];
	ld.shared.f32 	%f149, [%r10+512];
	fma.rn.f32 	%f150, %f148, %f149, %f147;
	ld.shared.f32 	%f151, [%r8+36];
	ld.shared.f32 	%f152, [%r10+576];
	fma.rn.f32 	%f153, %f151, %f152, %f150;
	ld.shared.f32 	%f154, [%r8+40];
	ld.shared.f32 	%f155, [%r10+640];
	fma.rn.f32 	%f156, %f154, %f155, %f153;
	ld.shared.f32 	%f157, [%r8+44];
	ld.shared.f32 	%f158, [%r10+704];
	fma.rn.f32 	%f159, %f157, %f158, %f156;
	ld.shared.f32 	%f160, [%r8+48];
	ld.shared.f32 	%f161, [%r10+768];
	fma.rn.f32 	%f162, %f160, %f161, %f159;
	ld.shared.f32 	%f163, [%r8+52];
	ld.shared.f32 	%f164, [%r10+832];
	fma.rn.f32 	%f165, %f163, %f164, %f162;
	ld.shared.f32 	%f166, [%r8+56];
	ld.shared.f32 	%f167, [%r10+896];
	fma.rn.f32 	%f168, %f166, %f167, %f165;
	ld.shared.f32 	%f169, [%r8+60];
	ld.shared.f32 	%f170, [%r10+960];
	fma.rn.f32 	%f180, %f169, %f170, %f168;
	bar.sync 	0;
$L__BB0_19:
	setp.ge.s32 	%p23, %r3, %r33;
	setp.ge.s32 	%p24, %r5, %r34;
	or.pred  	%p25, %p23, %p24;
	@%p25 bra 	$L__BB0_21;
	ld.param.u64 	%rd26, [_Z11matmul_fp32PKfS0_Pfiii_param_2];
	mad.lo.s32 	%r65, %r34, %r3, %r5;
	cvta.to.global.u64 	%rd23, %rd26;
	mul.wide.s32 	%rd24, %r65, 4;
	add.s64 	%rd25, %rd23, %rd24;
	st.global.f32 	[%rd25], %f180;
$L__BB0_21:
	ret;

}
	// .globl	_Z16matmul_fp16_purePK6__halfS1_PS_iii
.visible .entry _Z16matmul_fp16_purePK6__halfS1_PS_iii(
	.param .u64 .ptr .align 1 _Z16matmul_fp16_purePK6__halfS1_PS_iii_param_0,
	.param .u64 .ptr .align 1 _Z16matmul_fp16_purePK6__halfS1_PS_iii_param_1,
	.param .u64 .ptr .align 1 _Z16matmul_fp16_purePK6__halfS1_PS_iii_param_2,
	.param .u32 _Z16matmul_fp16_purePK6__halfS1_PS_iii_param_3,
	.param .u32 _Z16matmul_fp16_purePK6__halfS1_PS_iii_param_4,
	.param .u32 _Z16matmul_fp16_purePK6__halfS1_PS_iii_param_5
)
{
	.reg .pred 	%p<26>;
	.reg .b16 	%rs<321>;
	.reg .b32 	%r<84>;
	.reg .b32 	%f<2>;
	.reg .b64 	%rd<27>;
	// demoted variable
	.shared .align 2 .b8 _ZZ16matmul_fp16_purePK6__halfS1_PS_iiiE2As[512];
	// demoted variable
	.shared .align 2 .b8 _ZZ16matmul_fp16_purePK6__halfS1_PS_iiiE2Bs[512];
	ld.param.u64 	%rd4, [_Z16matmul_fp16_purePK6__halfS1_PS_iii_param_0];
	ld.param.u64 	%rd5, [_Z16matmul_fp16_purePK6__halfS1_PS_iii_param_1];
	ld.param.u32 	%r32, [_Z16matmul_fp16_purePK6__halfS1_PS_iii_param_3];
	ld.param.u32 	%r33, [_Z16matmul_fp16_purePK6__halfS1_PS_iii_param_4];
	ld.param.u32 	%r34, [_Z16matmul_fp16_purePK6__halfS1_PS_iii_param_5];
	cvta.to.global.u64 	%rd1, %rd5;
	cvta.to.global.u64 	%rd2, %rd4;
	mov.u32 	%r1, %tid.x;
	mov.u32 	%r2, %tid.y;
	mov.u32 	%r35, %ctaid.y;
	shl.b32 	%r36, %r35, 4;
	add.s32 	%r3, %r36, %r2;
	mov.u32 	%r37, %ctaid.x;
	shl.b32 	%r4, %r37, 4;
	add.s32 	%r5, %r4, %r1;
	mov.f32 	%f1, 0f00000000;
	// begin inline asm
	{  cvt.rn.f16.f32 %rs319, %f1;}

	// end inline asm
	setp.lt.s32 	%p1, %r34, 1;
	mov.u16 	%rs320, %rs319;
	@%p1 bra 	$L__BB1_19;
	add.s32 	%r6, %r34, 15;
	mul.lo.s32 	%r7, %r34, %r3;
	shl.b32 	%r39, %r2, 5;
	mov.u32 	%r40, _ZZ16matmul_fp16_purePK6__halfS1_PS_iiiE2As;
	add.s32 	%r8, %r40, %r39;
	mov.u32 	%r41, _ZZ16matmul_fp16_purePK6__halfS1_PS_iiiE2Bs;
	add.s32 	%r42, %r41, %r39;
	shl.b32 	%r43, %r1, 1;
	add.s32 	%r9, %r42, %r43;
	setp.lt.u32 	%p2, %r34, 17;
	mov.b32 	%r83, 0;
	mov.u16 	%rs320, %rs319;
	@%p2 bra 	$L__BB1_13;
	shr.u32 	%r45, %r6, 4;
	and.b32  	%r46, %r45, 134217726;
	neg.s32 	%r82, %r46;
	add.s32 	%r47, %r2, 16;
	mad.lo.s32 	%r48, %r33, %r47, %r1;
	add.s32 	%r79, %r48, %r4;
	mad.lo.s32 	%r49, %r2, %r33, %r1;
	add.s32 	%r78, %r49, %r4;
	add.s32 	%r76, %r1, %r7;
	mov.b32 	%r81, 16;
	cvt.u64.u32 	%rd10, %r7;
	cvt.u64.u32 	%rd11, %r1;
	mov.u32 	%r77, %r1;
	mov.u32 	%r80, %r2;
	mov.u16 	%rs320, %rs319;
$L__BB1_3:
	setp.ge.s32 	%p3, %r3, %r32;
	setp.ge.s32 	%p4, %r77, %r34;
	or.pred  	%p5, %p3, %p4;
	mov.u16 	%rs312, %rs319;
	@%p5 bra 	$L__BB1_5;
	mul.wide.u32 	%rd6, %r76, 2;
	add.s64 	%rd7, %rd2, %rd6;
	ld.global.nc.u16 	%rs312, [%rd7];
$L__BB1_5:
	setp.ge.s32 	%p6, %r5, %r33;
	shl.b32 	%r50, %r1, 1;
	add.s32 	%r51, %r8, %r50;
	st.shared.u16 	[%r51], %rs312;
	setp.ge.s32 	%p7, %r80, %r34;
	or.pred  	%p8, %p6, %p7;
	mov.u16 	%rs313, %rs319;
	@%p8 bra 	$L__BB1_7;
	mul.wide.s32 	%rd8, %r78, 2;
	add.s64 	%rd9, %rd1, %rd8;
	ld.global.nc.u16 	%rs313, [%rd9];
$L__BB1_7:
	st.shared.u16 	[%r9], %rs313;
	bar.sync 	0;
	ld.shared.u16 	%rs24, [%r8];
	shl.b32 	%r52, %r1, 1;
	mov.u32 	%r53, _ZZ16matmul_fp16_purePK6__halfS1_PS_iiiE2Bs;
	add.s32 	%r54, %r53, %r52;
	ld.shared.u16 	%rs25, [%r54];
	// begin inline asm
	{mul.f16 %rs23,%rs24,%rs25;
}
	// end inline asm
	// begin inline asm
	{add.f16 %rs26,%rs320,%rs23;
}
	// end inline asm
	ld.shared.u16 	%rs30, [%r8+2];
	ld.shared.u16 	%rs31, [%r54+32];
	// begin inline asm
	{mul.f16 %rs29,%rs30,%rs31;
}
	// end inline asm
	// begin inline asm
	{add.f16 %rs32,%rs26,%rs29;
}
	// end inline asm
	ld.shared.u16 	%rs36, [%r8+4];
	ld.shared.u16 	%rs37, [%r54+64];
	// begin inline asm
	{mul.f16 %rs35,%rs36,%rs37;
}
	// end inline asm
	// begin inline asm
	{add.f16 %rs38,%rs32,%rs35;
}
	// end inline asm
	ld.shared.u16 	%rs42, [%r8+6];
	ld.shared.u16 	%rs43, [%r54+96];
	// begin inline asm
	{mul.f16 %rs41,%rs42,%rs43;
}
	// end inline asm
	// begin inline asm
	{add.f16 %rs44,%rs38,%rs41;
}
	// end inline asm
	ld.shared.u16 	%rs48, [%r8+8];
	ld.shared.u16 	%rs49, [%r54+128];
	// begin inline asm
	{mul.f16 %rs47,%rs48,%rs49;
}
	// end inline asm
	// begin inline asm
	{add.f16 %rs50,%rs44,%rs47;
}
	// end inline asm
	ld.shared.u16 	%rs54, [%r8+10];
	ld.shared.u16 	%rs55, [%r54+160];
	// begin inline asm
	{mul.f16 %rs53,%rs54,%rs55;
}
	// end inline asm
	// begin inline asm
	{add.f16 %rs56,%rs50,%rs53;
}
	// end inline asm
	ld.shared.u16 	%rs60, [%r8+12];
	ld.shared.u16 	%rs61, [%r54+192];
	// begin inline asm
	{mul.f16 %rs59,%rs60,%rs61;
}
	// end inline asm
	// begin inline asm
	{add.f16 %rs62,%rs56,%rs59;
}
	// end inline asm
	ld.shared.u16 	%rs66, [%r8+14];
	ld.shared.u16 	%rs67, [%r54+224];
	// begin inline asm
	{mul.f16 %rs65,%rs66,%rs67;
}
	// end inline asm
	// begin inline asm
	{add.f16 %rs68,%rs62,%rs65;
}
	// end inline asm
	ld.shared.u16 	%rs72, [%r8+16];
	ld.shared.u16 	%rs73, [%r54+256];
	// begin inline asm
	{mul.f16 %rs71,%rs72,%rs73;
}
	// end inline asm
	// begin inline asm
	{add.f16 %rs74,%rs68,%rs71;
}
	// end inline asm
	ld.shared.u16 	%rs78, [%r8+18];
	ld.shared.u16 	%rs79, [%r54+288];
	// begin inline asm
	{mul.f16 %rs77,%rs78,%rs79;
}
	// end inline asm
	// begin inline asm
	{add.f16 %rs80,%rs74,%rs77;
}
	// end inline asm
	ld.shared.u16 	%rs84, [%r8+20];
	ld.shared.u16 	%rs85, [%r54+320];
	// begin inline asm
	{mul.f16 %rs83,%rs84,%rs85;
}
	// end inline asm
	// begin inline asm
	{add.f16 %rs86,%rs80,%rs83;
}
	// end inline asm
	ld.shared.u16 	%rs90, [%r8+22];
	ld.shared.u16 	%rs91, [%r54+352];
	// begin inline asm
	{mul.f16 %rs89,%rs90,%rs91;
}
	// end inline asm
	// begin inline asm
	{add.f16 %rs92,%rs86,%rs89;
}
	// end inline asm
	ld.shared.u16 	%rs96, [%r8+24];
	ld.shared.u16 	%rs97, [%r54+384];
	// begin inline asm
	{mul.f16 %rs95,%rs96,%rs97;
}
	// end inline asm
	// begin inline asm
	{add.f16 %rs98,%rs92,%rs95;
}
	// end inline asm
	ld.shared.u16 	%rs102, [%r8+26];
	ld.shared.u16 	%rs103, [%r54+416];
	// begin inline asm
	{mul.f16 %rs101,%rs102,%rs103;
}
	// end inline asm
	// begin inline asm
	{add.f16 %rs104,%rs98,%rs101;
}
	// end inline asm
	ld.shared.u16 	%rs108, [%r8+28];
	ld.shared.u16 	%rs109, [%r54+448];
	// begin inline asm
	{mul.f16 %rs107,%rs108,%rs109;
}
	// end inline asm
	// begin inline asm
	{add.f16 %rs110,%rs104,%rs107;
}
	// end inline asm
	ld.shared.u16 	%rs114, [%r8+30];
	ld.shared.u16 	%rs115, [%r54+480];
	// begin inline asm
	{mul.f16 %rs113,%rs114,%rs115;
}
	// end inline asm
	// begin inline asm
	{add.f16 %rs116,%rs110,%rs113;
}
	// end inline asm
	bar.sync 	0;
	add.s32 	%r55, %r77, 16;
	setp.ge.s32 	%p10, %r55, %r34;
	or.pred  	%p11, %p3, %p10;
	mov.u16 	%rs314, %rs319;
	@%p11 bra 	$L__BB1_9;
	add.s32 	%r56, %r81, -16;
	cvt.u64.u32 	%rd12, %r56;
	add.s64 	%rd13, %rd12, %rd11;
	add.s64 	%rd14, %rd13, %rd10;
	shl.b64 	%rd15, %rd14, 1;
	add.s64 	%rd16, %rd2, %rd15;
	ld.global.nc.u16 	%rs314, [%rd16+32];
$L__BB1_9:
	shl.b32 	%r57, %r1, 1;
	add.s32 	%r58, %r8, %r57;
	st.shared.u16 	[%r58], %rs314;
	add.s32 	%r59, %r80, 16;
	setp.ge.s32 	%p13, %r59, %r34;
	or.pred  	%p14, %p6, %p13;
	mov.u16 	%rs315, %rs319;
	@%p14 bra 	$L__BB1_11;
	mul.wide.s32 	%rd17, %r79, 2;
	add.s64 	%rd18, %rd1, %rd17;
	ld.global.nc.u16 	%rs315, [%rd18];
$L__BB1_11:
	st.shared.u16 	[%r9], %rs315;
	bar.sync 	0;
	ld.shared.u16 	%rs120, [%r8];
	shl.b32 	%r60, %r1, 1;
	mov.u32 	%r61, _ZZ16matmul_fp16_purePK6__halfS1_PS_iiiE2Bs;
	add.s32 	%r62, %r61, %r60;
	ld.shared.u16 	%rs121, [%r62];
	// begin inline asm
	{mul.f16 %rs119,%rs120,%rs121;
}
	// end inline asm
	// begin inline asm
	{add.f16 %rs122,%rs116,%rs119;
}
	// end inline asm
	ld.shared.u16 	%rs126, [%r8+2];
	ld.shared.u16 	%rs127, [%r62+32];
	// begin inline asm
	{mul.f16 %rs125,%rs126,%rs127;
}
	// end inline asm
	// begin inline asm
	{add.f16 %rs128,%rs122,%rs125;
}
	// end inline asm
	ld.shared.u16 	%rs132, [%r8+4];
	ld.shared.u16 	%rs133, [%r62+64];
	// begin inline asm
	{mul.f16 %rs131,%rs132,%rs133;
}
	// end inline asm
	// begin inline asm
	{add.f16 %rs134,%rs128,%rs131;
}
	// end inline asm
	ld.shared.u16 	%rs138, [%r8+6];
	ld.shared.u16 	%rs139, [%r62+96];
	// begin inline asm
	{mul.f16 %rs137,%rs138,%rs139;
}
	// end inline asm
	// begin inline asm
	{add.f16 %rs140,%rs134,%rs137;
}
	// end inline asm
	ld.shared.u16 	%rs144, [%r8+8];
	ld.shared.u16 	%rs145, [%r62+128];
	// begin inline asm
	{mul.f16 %rs143,%rs144,%rs145;
}
	// end inline asm
	// begin inline asm
	{add.f16 %rs146,%rs140,%rs143;
}
	// end inline asm
	ld.shared.u16 	%rs150, [%r8+10];
	ld.shared.u16 	%rs151, [%r62+160];
	// begin inline asm
	{mul.f16 %rs149,%rs150,%rs151;
}
	// end inline asm
	// begin inline asm
	{add.f16 %rs152,%rs146,%rs149;
}
	// end inline asm
	ld.shared.u16 	%rs156, [%r8+12];
	ld.shared.u16 	%rs157, [%r62+192];
	// begin inline asm
	{mul.f16 %rs155,%rs156,%rs157;
}
	// end inline asm
	// begin inline asm
	{add.f16 %rs158,%rs152,%rs155;
}
	// end inline asm
	ld.shared.u16 	%rs162, [%r8+14];
	ld.shared.u16 	%rs163, [%r62+224];
	// begin inline asm
	{mul.f16 %rs161,%rs162,%rs163;
}
	// end inline asm
	// begin inline asm
	{add.f16 %rs164,%rs158,%rs161;
}
	// end inline asm
	ld.shared.u16 	%rs168, [%r8+16];
	ld.shared.u16 	%rs169, [%r62+256];
	// begin inline asm
	{mul.f16 %rs167,%rs168,%rs169;
}
	// end inline asm
	// begin inline asm
	{add.f16 %rs170,%rs164,%rs167;
}
	// end inline asm
	ld.shared.u16 	%rs174, [%r8+18];
	ld.shared.u16 	%rs175, [%r62+288];
	// begin inline asm
	{mul.f16 %rs173,%rs174,%rs175;
}
	// end inline asm
	// begin inline asm
	{add.f16 %rs176,%rs170,%rs173;
}
	// end inline asm
	ld.shared.u16 	%rs180, [%r8+20];
	ld.shared.u16 	%rs181, [%r62+320];
	// begin inline asm
	{mul.f16 %rs179,%rs180,%rs181;
}
	// end inline asm
	// begin inline asm
	{add.f16 %rs182,%rs176,%rs179;
}
	// end inline asm
	ld.shared.u16 	%rs186, [%r8+22];
	ld.shared.u16 	%rs187, [%r62+352];
	// begin inline asm
	{mul.f16 %rs185,%rs186,%rs187;
}
	// end inline asm
	// begin inline asm
	{add.f16 %rs188,%rs182,%rs185;
}
	// end inline asm
	ld.shared.u16 	%rs192, [%r8+24];
	ld.shared.u16 	%rs193, [%r62+384];
	// begin inline asm
	{mul.f16 %rs191,%rs192,%rs193;
}
	// end inline asm
	// begin inline asm
	{add.f16 %rs194,%rs188,%rs191;
}
	// end inline asm
	ld.shared.u16 	%rs198, [%r8+26];
	ld.shared.u16 	%rs199, [%r62+416];
	// begin inline asm
	{mul.f16 %rs197,%rs198,%rs199;
}
	// end inline asm
	// begin inline asm
	{add.f16 %rs200,%rs194,%rs197;
}
	// end inline asm
	ld.shared.u16 	%rs204, [%r8+28];
	ld.shared.u16 	%rs205, [%r62+448];
	// begin inline asm
	{mul.f16 %rs203,%rs204,%rs205;
}
	// end inline asm
	// begin inline asm
	{add.f16 %rs206,%rs200,%rs203;
}
	// end inline asm
	ld.shared.u16 	%rs210, [%r8+30];
	ld.shared.u16 	%rs211, [%r62+480];
	// begin inline asm
	{mul.f16 %rs209,%rs210,%rs211;
}
	// end inline asm
	// begin inline asm
	{add.f16 %rs320,%rs206,%rs209;
}
	// end inline asm
	bar.sync 	0;
	add.s32 	%r82, %r82, 2;
	add.s32 	%r81, %r81, 32;
	add.s32 	%r80, %r80, 32;
	shl.b32 	%r63, %r33, 5;
	add.s32 	%r79, %r79, %r63;
	add.s32 	%r78, %r78, %r63;
	add.s32 	%r77, %r77, 32;
	add.s32 	%r76, %r76, 32;
	setp.ne.s32 	%p15, %r82, 0;
	@%p15 bra 	$L__BB1_3;
	and.b32  	%r83, %r6, 2147483616;
$L__BB1_13:
	and.b32  	%r64, %r6, 16;
	setp.eq.s32 	%p16, %r64, 0;
	@%p16 bra 	$L__BB1_19;
	setp.ge.s32 	%p17, %r3, %r32;
	add.s32 	%r65, %r83, %r1;
	add.s32 	%r31, %r83, %r2;
	setp.ge.s32 	%p18, %r65, %r34;
	or.pred  	%p19, %p17, %p18;
	mov.u16 	%rs318, %rs319;
	@%p19 bra 	$L__BB1_16;
	add.s32 	%r66, %r65, %r7;
	mul.wide.u32 	%rd19, %r66, 2;
	add.s64 	%rd20, %rd2, %rd19;
	ld.global.nc.u16 	%rs318, [%rd20];
$L__BB1_16:
	setp.ge.s32 	%p20, %r5, %r33;
	mov.u32 	%r67, %tid.x;
	shl.b32 	%r68, %r67, 1;
	add.s32 	%r69, %r8, %r68;
	st.shared.u16 	[%r69], %rs318;
	setp.ge.s32 	%p21, %r31, %r34;
	or.pred  	%p22, %p20, %p21;
	@%p22 bra 	$L__BB1_18;
	mad.lo.s32 	%r70, %r31, %r33, %r5;
	mul.wide.s32 	%rd21, %r70, 2;
	add.s64 	%rd22, %rd1, %rd21;
	ld.global.nc.u16 	%rs319, [%rd22];
$L__BB1_18:
	st.shared.u16 	[%r9], %rs319;
	bar.sync 	0;
	ld.shared.u16 	%rs216, [%r8];
	mov.u32 	%r73, _ZZ16matmul_fp16_purePK6__halfS1_PS_iiiE2Bs;
	add.s32 	%r74, %r73, %r68;
	ld.shared.u16 	%rs217, [%r74];
	// begin inline asm
	{mul.f16 %rs215,%rs216,%rs217;
}
	// end inline asm
	// begin inline asm
	{add.f16 %rs218,%rs320,%rs215;
}
	// end inline asm
	ld.shared.u16 	%rs222, [%r8+2];
	ld.shared.u16 	%rs223, [%r74+32];
	// begin inline asm
	{mul.f16 %rs221,%rs222,%rs223;
}
	// end inline asm
	// begin inline asm
	{add.f16 %rs224,%rs218,%rs221;
}
	// end inline asm
	ld.shared.u16 	%rs228, [%r8+4];
	ld.shared.u16 	%rs229, [%r74+64];
	// begin inline asm
	{mul.f16 %rs227,%rs228,%rs229;
}
	// end inline asm
	// begin inline asm
	{add.f16 %rs230,%rs224,%rs227;
}
	// end inline asm
	ld.shared.u16 	%rs234, [%r8+6];
	ld.shared.u16 	%rs235, [%r74+96];
	// begin inline asm
	{mul.f16 %rs233,%rs234,%rs235;
}
	// end inline asm
	// begin inline asm
	{add.f16 %rs236,%rs230,%rs233;
}
	// end inline asm
	ld.shared.u16 	%rs240, [%r8+8];
	ld.shared.u16 	%rs241, [%r74+128];
	// begin inline asm
	{mul.f16 %rs239,%rs240,%rs241;
}
	// end inline asm
	// begin inline asm
	{add.f16 %rs242,%rs236,%rs239;
}
	// end inline asm
	ld.shared.u16 	%rs246, [%r8+10];
	ld.shared.u16 	%rs247, [%r74+160];
	// begin inline asm
	{mul.f16 %rs245,%rs246,%rs247;
}
	// end inline asm
	// begin inline asm
	{add.f16 %rs248,%rs242,%rs245;
}
	// end inline asm
	ld.shared.u16 	%rs252, [%r8+12];
	ld.shared.u16 	%rs253, [%r74+192];
	// begin inline asm
	{mul.f16 %rs251,%rs252,%rs253;
}
	// end inline asm
	// begin inline asm
	{add.f16 %rs254,%rs248,%rs251;
}
	// end inline asm
	ld.shared.u16 	%rs258, [%r8+14];
	ld.shared.u16 	%rs259, [%r74+224];
	// begin inline asm
	{mul.f16 %rs257,%rs258,%rs259;
}
	// end inline asm
	// begin inline asm
	{add.f16 %rs260,%rs254,%rs257;
}
	// end inline asm
	ld.shared.u16 	%rs264, [%r8+16];
	ld.shared.u16 	%rs265, [%r74+256];
	// begin inline asm
	{mul.f16 %rs263,%rs264,%rs265;
}
	// end inline asm
	// begin inline asm
	{add.f16 %rs266,%rs260,%rs263;
}
	// end inline asm
	ld.shared.u16 	%rs270, [%r8+18];
	ld.shared.u16 	%rs271, [%r74+288];
	// begin inline asm
	{mul.f16 %rs269,%rs270,%rs271;
}
	// end inline asm
	// begin inline asm
	{add.f16 %rs272,%rs266,%rs269;
}
	// end inline asm
	ld.shared.u16 	%rs276, [%r8+20];
	ld.shared.u16 	%rs277, [%r74+320];
	// begin inline asm
	{mul.f16 %rs275,%rs276,%rs277;
}
	// end inline asm
	// begin inline asm
	{add.f16 %rs278,%rs272,%rs275;
}
	// end inline asm
	ld.shared.u16 	%rs282, [%r8+22];
	ld.shared.u16 	%rs283, [%r74+352];
	// begin inline asm
	{mul.f16 %rs281,%rs282,%rs283;
}
	// end inline asm
	// begin inline asm
	{add.f16 %rs284,%rs278,%rs281;
}
	// end inline asm
	ld.shared.u16 	%rs288, [%r8+24];
	ld.shared.u16 	%rs289, [%r74+384];
	// begin inline asm
	{mul.f16 %rs287,%rs288,%rs289;
}
	// end inline asm
	// begin inline asm
	{add.f16 %rs290,%rs284,%rs287;
}
	// end inline asm
	ld.shared.u16 	%rs294, [%r8+26];
	ld.shared.u16 	%rs295, [%r74+416];
	// begin inline asm
	{mul.f16 %rs293,%rs294,%rs295;
}
	// end inline asm
	// begin inline asm
	{add.f16 %rs296,%rs290,%rs293;
}
	// end inline asm
	ld.shared.u16 	%rs300, [%r8+28];
	ld.shared.u16 	%rs301, [%r74+448];
	// begin inline asm
	{mul.f16 %rs299,%rs300,%rs301;
}
	// end inline asm
	// begin inline asm
	{add.f16 %rs302,%rs296,%rs299;
}
	// end inline asm
	ld.shared.u16 	%rs306, [%r8+30];
	ld.shared.u16 	%rs307, [%r74+480];
	// begin inline asm
	{mul.f16 %rs305,%rs306,%rs307;
}
	// end inline asm
	// begin inline asm
	{add.f16 %rs320,%rs302,%rs305;
}
	// end inline asm
	bar.sync 	0;
$L__BB1_19:
	setp.ge.s32 	%p23, %r3, %r32;
	setp.ge.s32 	%p24, %r5, %r33;
	or.pred  	%p25, %p23, %p24;
	@%p25 bra 	$L__BB1_21;
	ld.param.u64 	%rd26, [_Z16matmul_fp16_purePK6__halfS1_PS_iii_param_2];
	mad.lo.s32 	%r75, %r33, %r3, %r5;
	cvta.to.global.u64 	%rd23, %rd26;
	mul.wide.s32 	%rd24, %r75, 2;
	add.s64 	%rd25, %rd23, %rd24;
	st.global.u16 	[%rd25], %rs320;
$L__BB1_21:
	ret;

}
	// .globl	_Z22matmul_mixed_precisionPK6__halfS1_Pfiii
.visible .entry _Z22matmul_mixed_precisionPK6__halfS1_Pfiii(
	.param .u64 .ptr .align 1 _Z22matmul_mixed_precisionPK6__halfS1_Pfiii_param_0,
	.param .u64 .ptr .align 1 _Z22matmul_mixed_precisionPK6__halfS1_Pfiii_param_1,
	.param .u64 .ptr .align 1 _Z22matmul_mixed_precisionPK6__halfS1_Pfiii_param_2,
	.param .u32 _Z22matmul_mixed_precisionPK6__halfS1_Pfiii_param_3,
	.param .u32 _Z22matmul_mixed_precisionPK6__halfS1_Pfiii_param_4,
	.param .u32 _Z22matmul_mixed_precisionPK6__halfS1_Pfiii_param_5
)
{
	.reg .pred 	%p<26>;
	.reg .b16 	%rs<127>;
	.reg .b32 	%r<74>;
	.reg .b32 	%f<163>;
	.reg .b64 	%rd<27>;
	// demoted variable
	.shared .align 2 .b8 _ZZ22matmul_mixed_precisionPK6__halfS1_PfiiiE2As[512];
	// demoted variable
	.shared .align 2 .b8 _ZZ22matmul_mixed_precisionPK6__halfS1_PfiiiE2Bs[512];
	ld.param.u64 	%rd4, [_Z22matmul_mixed_precisionPK6__halfS1_Pfiii_param_0];
	ld.param.u64 	%rd5, [_Z22matmul_mixed_precisionPK6__halfS1_Pfiii_param_1];
	ld.param.u32 	%r33, [_Z22matmul_mixed_precisionPK6__halfS1_Pfiii_param_3];
	ld.param.u32 	%r34, [_Z22matmul_mixed_precisionPK6__halfS1_Pfiii_param_4];
	ld.param.u32 	%r35, [_Z22matmul_mixed_precisionPK6__halfS1_Pfiii_param_5];
	cvta.to.global.u64 	%rd1, %rd5;
	cvta.to.global.u64 	%rd2, %rd4;
	mov.u32 	%r1, %tid.x;
	mov.u32 	%r2, %tid.y;
	mov.u32 	%r36, %ctaid.y;
	shl.b32 	%r37, %r36, 4;
	add.s32 	%r3, %r37, %r2;
	mov.u32 	%r38, %ctaid.x;
	shl.b32 	%r4, %r38, 4;
	add.s32 	%r5, %r4, %r1;
	setp.lt.s32 	%p1, %r35, 1;
	mov.f32 	%f162, 0f00000000;
	@%p1 bra 	$L__BB2_25;
	add.s32 	%r6, %r35, 15;
	mul.lo.s32 	%r7, %r35, %r3;
	shl.b32 	%r40, %r2, 5;
	mov.u32 	%r41, _ZZ22matmul_mixed_precisionPK6__halfS1_PfiiiE2As;
	add.s32 	%r8, %r41, %r40;
	mov.u32 	%r42, _ZZ22matmul_mixed_precisionPK6__halfS1_PfiiiE2Bs;
	shl.b32 	%r43, %r1, 1;
	add.s32 	%r10, %r42, %r43;
	add.s32 	%r9, %r10, %r40;
	setp.lt.u32 	%p2, %r35, 17;
	mov.f32 	%f162, 0f00000000;
	mov.b32 	%r73, 0;
	@%p2 bra 	$L__BB2_17;
	shr.u32 	%r45, %r6, 4;
	and.b32  	%r46, %r45, 134217726;
	neg.s32 	%r72, %r46;
	add.s32 	%r47, %r2, 16;
	mad.lo.s32 	%r48, %r34, %r47, %r1;
	add.s32 	%r69, %r48, %r4;
	mad.lo.s32 	%r49, %r2, %r34, %r1;
	add.s32 	%r68, %r49, %r4;
	add.s32 	%r66, %r1, %r7;
	mov.f32 	%f162, 0f00000000;
	mov.b32 	%r71, 16;
	cvt.u64.u32 	%rd10, %r7;
	cvt.u64.u32 	%rd11, %r1;
	mov.u32 	%r67, %r1;
	mov.u32 	%r70, %r2;
$L__BB2_3:
	setp.ge.s32 	%p3, %r3, %r33;
	setp.ge.s32 	%p4, %r67, %r35;
	or.pred  	%p5, %p3, %p4;
	@%p5 bra 	$L__BB2_5;
	mul.wide.u32 	%rd6, %r66, 2;
	add.s64 	%rd7, %rd2, %rd6;
	ld.global.nc.u16 	%rs121, [%rd7];
	bra.uni 	$L__BB2_6;
$L__BB2_5:
	mov.f32 	%f12, 0f00000000;
	// begin inline asm
	{  cvt.rn.f16.f32 %rs121, %f12;}

	// end inline asm
$L__BB2_6:
	setp.ge.s32 	%p6, %r5, %r34;
	shl.b32 	%r50, %r1, 1;
	add.s32 	%r51, %r8, %r50;
	st.shared.u16 	[%r51], %rs121;
	setp.ge.s32 	%p7, %r70, %r35;
	or.pred  	%p8, %p6, %p7;
	@%p8 bra 	$L__BB2_8;
	mul.wide.s32 	%rd8, %r68, 2;
	add.s64 	%rd9, %rd1, %rd8;
	ld.global.nc.u16 	%rs122, [%rd9];
	bra.uni 	$L__BB2_9;
$L__BB2_8:
	mov.f32 	%f13, 0f00000000;
	// begin inline asm
	{  cvt.rn.f16.f32 %rs122, %f13;}

	// end inline asm
$L__BB2_9:
	setp.lt.s32 	%p9, %r3, %r33;
	st.shared.u16 	[%r9], %rs122;
	bar.sync 	0;
	ld.shared.u16 	%rs21, [%r8];
	// begin inline asm
	{  cvt.f32.f16 %f14, %rs21;}

	// end inline asm
	ld.shared.u16 	%rs22, [%r10];
	// begin inline asm
	{  cvt.f32.f16 %f15, %rs22;}

	// end inline asm
	fma.rn.f32 	%f46, %f14, %f15, %f162;
	ld.shared.u16 	%rs23, [%r8+2];
	// begin inline asm
	{  cvt.f32.f16 %f16, %rs23;}

	// end inline asm
	ld.shared.u16 	%rs24, [%r10+32];
	// begin inline asm
	{  cvt.f32.f16 %f17, %rs24;}

	// end inline asm
	fma.rn.f32 	%f47, %f16, %f17, %f46;
	ld.shared.u16 	%rs25, [%r8+4];
	// begin inline asm
	{  cvt.f32.f16 %f18, %rs25;}

	// end inline asm
	ld.shared.u16 	%rs26, [%r10+64];
	// begin inline asm
	{  cvt.f32.f16 %f19, %rs26;}

	// end inline asm
	fma.rn.f32 	%f48, %f18, %f19, %f47;
	ld.shared.u16 	%rs27, [%r8+6];
	// begin inline asm
	{  cvt.f32.f16 %f20, %rs27;}

	// end inline asm
	ld.shared.u16 	%rs28, [%r10+96];
	// begin inline asm
	{  cvt.f32.f16 %f21, %rs28;}

	// end inline asm
	fma.rn.f32 	%f49, %f20, %f21, %f48;
	ld.shared.u16 	%rs29, [%r8+8];
	// begin inline asm
	{  cvt.f32.f16 %f22, %rs29;}

	// end inline asm
	ld.shared.u16 	%rs30, [%r10+128];
	// begin inline asm
	{  cvt.f32.f16 %f23, %rs30;}

	// end inline asm
	fma.rn.f32 	%f50, %f22, %f23, %f49;
	ld.shared.u16 	%rs31, [%r8+10];
	// begin inline asm
	{  cvt.f32.f16 %f24, %rs31;}

	// end inline asm
	ld.shared.u16 	%rs32, [%r10+160];
	// begin inline asm
	{  cvt.f32.f16 %f25, %rs32;}

	// end inline asm
	fma.rn.f32 	%f51, %f24, %f25, %f50;
	ld.shared.u16 	%rs33, [%r8+12];
	// begin inline asm
	{  cvt.f32.f16 %f26, %rs33;}

	// end inline asm
	ld.shared.u16 	%rs34, [%r10+192];
	// begin inline asm
	{  cvt.f32.f16 %f27, %rs34;}

	// end inline asm
	fma.rn.f32 	%f52, %f26, %f27, %f51;
	ld.shared.u16 	%rs35, [%r8+14];
	// begin inline asm
	{  cvt.f32.f16 %f28, %rs35;}

	// end inline asm
	ld.shared.u16 	%rs36, [%r10+224];
	// begin inline asm
	{  cvt.f32.f16 %f29, %rs36;}

	// end inline asm
	fma.rn.f32 	%f53, %f28, %f29, %f52;
	ld.shared.u16 	%rs37, [%r8+16];
	// begin inline asm
	{  cvt.f32.f16 %f30, %rs37;}

	// end inline asm
	ld.shared.u16 	%rs38, [%r10+256];
	// begin inline asm
	{  cvt.f32.f16 %f31, %rs38;}

	// end inline asm
	fma.rn.f32 	%f54, %f30, %f31, %f53;
	ld.shared.u16 	%rs39, [%r8+18];
	// begin inline asm
	{  cvt.f32.f16 %f32, %rs39;}

	// end inline asm
	ld.shared.u16 	%rs40, [%r10+288];
	// begin inline asm
	{  cvt.f32.f16 %f33, %rs40;}

	// end inline asm
	fma.rn.f32 	%f55, %f32, %f33, %f54;
	ld.shared.u16 	%rs41, [%r8+20];
	// begin inline asm
	{  cvt.f32.f16 %f34, %rs41;}

	// end inline asm
	ld.shared.u16 	%rs42, [%r10+320];
	// begin inline asm
	{  cvt.f32.f16 %f35, %rs42;}

	// end inline asm
	fma.rn.f32 	%f56, %f34, %f35, %f55;
	ld.shared.u16 	%rs43, [%r8+22];
	// begin inline asm
	{  cvt.f32.f16 %f36, %rs43;}

	// end inline asm
	ld.shared.u16 	%rs44, [%r10+352];
	// begin inline asm
	{  cvt.f32.f16 %f37, %rs44;}

	// end inline asm
	fma.rn.f32 	%f57, %f36, %f37, %f56;
	ld.shared.u16 	%rs45, [%r8+24];
	// begin inline asm
	{  cvt.f32.f16 %f38, %rs45;}

	// end inline asm
	ld.shared.u16 	%rs46, [%r10+384];
	// begin inline asm
	{  cvt.f32.f16 %f39, %rs46;}

	// end inline asm
	fma.rn.f32 	%f58, %f38, %f39, %f57;
	ld.shared.u16 	%rs47, [%r8+26];
	// begin inline asm
	{  cvt.f32.f16 %f40, %rs47;}

	// end inline asm
	ld.shared.u16 	%rs48, [%r10+416];
	// begin inline asm
	{  cvt.f32.f16 %f41, %rs48;}

	// end inline asm
	fma.rn.f32 	%f59, %f40, %f41, %f58;
	ld.shared.u16 	%rs49, [%r8+28];
	// begin inline asm
	{  cvt.f32.f16 %f42, %rs49;}

	// end inline asm
	ld.shared.u16 	%rs50, [%r10+448];
	// begin inline asm
	{  cvt.f32.f16 %f43, %rs50;}

	// end inline asm
	fma.rn.f32 	%f60, %f42, %f43, %f59;
	ld.shared.u16 	%rs51, [%r8+30];
	// begin inline asm
	{  cvt.f32.f16 %f44, %rs51;}

	// end inline asm
	ld.shared.u16 	%rs52, [%r10+480];
	// begin inline asm
	{  cvt.f32.f16 %f45, %rs52;}

	// end inline asm
	fma.rn.f32 	%f2, %f44, %f45, %f60;
	bar.sync 	0;
	add.s32 	%r52, %r67, 16;
	setp.lt.s32 	%p10, %r52, %r35;
	and.pred  	%p11, %p9, %p10;
	@%p11 bra 	$L__BB2_11;
	mov.f32 	%f61, 0f00000000;
	// begin inline asm
	{  cvt.rn.f16.f32 %rs123, %f61;}

	// end inline asm
	bra.uni 	$L__BB2_12;
$L__BB2_11:
	add.s32 	%r53, %r71, -16;
	cvt.u64.u32 	%rd12, %r53;
	add.s64 	%rd13, %rd12, %rd11;
	add.s64 	%rd14, %rd13, %rd10;
	shl.b64 	%rd15, %rd14, 1;
	add.s64 	%rd16, %rd2, %rd15;
	ld.global.nc.u16 	%rs123, [%rd16+32];
$L__BB2_12:
	setp.lt.s32 	%p12, %r5, %r34;
	shl.b32 	%r54, %r1, 1;
	add.s32 	%r55, %r8, %r54;
	st.shared.u16 	[%r55], %rs123;
	add.s32 	%r56, %r70, 16;
	setp.lt.s32 	%p13, %r56, %r35;
	and.pred  	%p14, %p12, %p13;
	@%p14 bra 	$L__BB2_14;
	mov.f32 	%f62, 0f00000000;
	// begin inline asm
	{  cvt.rn.f16.f32 %rs124, %f62;}

	// end inline asm
	bra.uni 	$L__BB2_15;
$L__BB2_14:
	mul.wide.s32 	%rd17, %r69, 2;
	add.s64 	%rd18, %rd1, %rd17;
	ld.global.nc.u16 	%rs124, [%rd18];
$L__BB2_15:
	st.shared.u16 	[%r9], %rs124;
	bar.sync 	0;
	ld.shared.u16 	%rs55, [%r8];
	// begin inline asm
	{  cvt.f32.f16 %f63, %rs55;}

	// end inline asm
	ld.shared.u16 	%rs56, [%r10];
	// begin inline asm
	{  cvt.f32.f16 %f64, %rs56;}

	// end inline asm
	fma.rn.f32 	%f95, %f63, %f64, %f2;
	ld.shared.u16 	%rs57, [%r8+2];
	// begin inline asm
	{  cvt.f32.f16 %f65, %rs57;}

	// end inline asm
	ld.shared.u16 	%rs58, [%r10+32];
	// begin inline asm
	{  cvt.f32.f16 %f66, %rs58;}

	// end inline asm
	fma.rn.f32 	%f96, %f65, %f66, %f95;
	ld.shared.u16 	%rs59, [%r8+4];
	// begin inline asm
	{  cvt.f32.f16 %f67, %rs59;}

	// end inline asm
	ld.shared.u16 	%rs60, [%r10+64];
	// begin inline asm
	{  cvt.f32.f16 %f68, %rs60;}

	// end inline asm
	fma.rn.f32 	%f97, %f67, %f68, %f96;
	ld.shared.u16 	%rs61, [%r8+6];
	// begin inline asm
	{  cvt.f32.f16 %f69, %rs61;}

	// end inline asm
	ld.shared.u16 	%rs62, [%r10+96];
	// begin inline asm
	{  cvt.f32.f16 %f70, %rs62;}

	// end inline asm
	fma.rn.f32 	%f98, %f69, %f70, %f97;
	ld.shared.u16 	%rs63, [%r8+8];
	// begin inline asm
	{  cvt.f32.f16 %f71, %rs63;}

	// end inline asm
	ld.shared.u16 	%rs64, [%r10+128];
	// begin inline asm
	{  cvt.f32.f16 %f72, %rs64;}

	// end inline asm
	fma.rn.f32 	%f99, %f71, %f72, %f98;
	ld.shared.u16 	%rs65, [%r8+10];
	// begin inline asm
	{  cvt.f32.f16 %f73, %rs65;}

	// end inline asm
	ld.shared.u16 	%rs66, [%r10+160];
	// begin inline asm
	{  cvt.f32.f16 %f74, %rs66;}

	// end inline asm
	fma.rn.f32 	%f100, %f73, %f74, %f99;
	ld.shared.u16 	%rs67, [%r8+12];
	// begin inline asm
	{  cvt.f32.f16 %f75, %rs67;}

	// end inline asm
	ld.shared.u16 	%rs68, [%r10+192];
	// begin inline asm
	{  cvt.f32.f16 %f76, %rs68;}

	// end inline asm
	fma.rn.f32 	%f101, %f75, %f76, %f100;
	ld.shared.u16 	%rs69, [%r8+14];
	// begin inline asm
	{  cvt.f32.f16 %f77, %rs69;}

	// end inline asm
	ld.shared.u16 	%rs70, [%r10+224];
	// begin inline asm
	{  cvt.f32.f16 %f78, %rs70;}

	// end inline asm
	fma.rn.f32 	%f102, %f77, %f78, %f101;
	ld.shared.u16 	%rs71, [%r8+16];
	// begin inline asm
	{  cvt.f32.f16 %f79, %rs71;}

	// end inline asm
	ld.shared.u16 	%rs72, [%r10+256];
	// begin inline asm
	{  cvt.f32.f16 %f80, %rs72;}

	// end inline asm
	fma.rn.f32 	%f103, %f79, %f80, %f102;
	ld.shared.u16 	%rs73, [%r8+18];
	// begin inline asm
	{  cvt.f32.f16 %f81, %rs73;}

	// end inline asm
	ld.shared.u16 	%rs74, [%r10+288];
	// begin inline asm
	{  cvt.f32.f16 %f82, %rs74;}

	// end inline asm
	fma.rn.f32 	%f104, %f81, %f82, %f103;
	ld.shared.u16 	%rs75, [%r8+20];
	// begin inline asm
	{  cvt.f32.f16 %f83, %rs75;}

	// end inline asm
	ld.shared.u16 	%rs76, [%r10+320];
	// begin inline asm
	{  cvt.f32.f16 %f84, %rs76;}

	// end inline asm
	fma.rn.f32 	%f105, %f83, %f84, %f104;
	ld.shared.u16 	%rs77, [%r8+22];
	// begin inline asm
	{  cvt.f32.f16 %f85, %rs77;}

	// end inline asm
	ld.shared.u16 	%rs78, [%r10+352];
	// begin inline asm
	{  cvt.f32.f16 %f86, %rs78;}

	// end inline asm
	fma.rn.f32 	%f106, %f85, %f86, %f105;
	ld.shared.u16 	%rs79, [%r8+24];
	// begin inline asm
	{  cvt.f32.f16 %f87, %rs79;}

	// end inline asm
	ld.shared.u16 	%rs80, [%r10+384];
	// begin inline asm
	{  cvt.f32.f16 %f88, %rs80;}

	// end inline asm
	fma.rn.f32 	%f107, %f87, %f88, %f106;
	ld.shared.u16 	%rs81, [%r8+26];
	// begin inline asm
	{  cvt.f32.f16 %f89, %rs81;}

	// end inline asm
	ld.shared.u16 	%rs82, [%r10+416];
	// begin inline asm
	{  cvt.f32.f16 %f90, %rs82;}

	// end inline asm
	fma.rn.f32 	%f108, %f89, %f90, %f107;
	ld.shared.u16 	%rs83, [%r8+28];
	// begin inline asm
	{  cvt.f32.f16 %f91, %rs83;}

	// end inline asm
	ld.shared.u16 	%rs84, [%r10+448];
	// begin inline asm
	{  cvt.f32.f16 %f92, %rs84;}

	// end inline asm
	fma.rn.f32 	%f109, %f91, %f92, %f108;
	ld.shared.u16 	%rs85, [%r8+30];
	// begin inline asm
	{  cvt.f32.f16 %f93, %rs85;}

	// end inline asm
	ld.shared.u16 	%rs86, [%r10+480];
	// begin inline asm
	{  cvt.f32.f16 %f94, %rs86;}

	// end inline asm
	fma.rn.f32 	%f162, %f93, %f94, %f109;
	bar.sync 	0;
	add.s32 	%r72, %r72, 2;
	add.s32 	%r71, %r71, 32;
	add.s32 	%r70, %r70, 32;
	shl.b32 	%r57, %r34, 5;
	add.s32 	%r69, %r69, %r57;
	add.s32 	%r68, %r68, %r57;
	add.s32 	%r67, %r67, 32;
	add.s32 	%r66, %r66, 32;
	setp.ne.s32 	%p15, %r72, 0;
	@%p15 bra 	$L__BB2_3;
	and.b32  	%r73, %r6, 2147483616;
$L__BB2_17:
	and.b32  	%r58, %r6, 16;
	setp.eq.s32 	%p16, %r58, 0;
	@%p16 bra 	$L__BB2_25;
	setp.lt.s32 	%p17, %r3, %r33;
	add.s32 	%r59, %r73, %r1;
	add.s32 	%r32, %r73, %r2;
	setp.lt.s32 	%p18, %r59, %r35;
	and.pred  	%p19, %p17, %p18;
	@%p19 bra 	$L__BB2_20;
	mov.f32 	%f110, 0f00000000;
	// begin inline asm
	{  cvt.rn.f16.f32 %rs125, %f110;}

	// end inline asm
	bra.uni 	$L__BB2_21;
$L__BB2_20:
	add.s32 	%r60, %r59, %r7;
	mul.wide.u32 	%rd19, %r60, 2;
	add.s64 	%rd20, %rd2, %rd19;
	ld.global.nc.u16 	%rs125, [%rd20];
$L__BB2_21:
	setp.lt.s32 	%p20, %r5, %r34;
	mov.u32 	%r61, %tid.x;
	shl.b32 	%r62, %r61, 1;
	add.s32 	%r63, %r8, %r62;
	st.shared.u16 	[%r63], %rs125;
	setp.lt.s32 	%p21, %r32, %r35;
	and.pred  	%p22, %p20, %p21;
	@%p22 bra 	$L__BB2_23;
	mov.f32 	%f111, 0f00000000;
	// begin inline asm
	{  cvt.rn.f16.f32 %rs126, %f111;}

	// end inline asm
	bra.uni 	$L__BB2_24;
$L__BB2_23:
	mad.lo.s32 	%r64, %r32, %r34, %r5;
	mul.wide.s32 	%rd21, %r64, 2;
	add.s64 	%rd22, %rd1, %rd21;
	ld.global.nc.u16 	%rs126, [%rd22];
$L__BB2_24:
	st.shared.u16 	[%r9], %rs126;
	bar.sync 	0;
	ld.shared.u16 	%rs89, [%r8];
	// begin inline asm
	{  cvt.f32.f16 %f112, %rs89;}

	// end inline asm
	ld.shared.u16 	%rs90, [%r10];
	// begin inline asm
	{  cvt.f32.f16 %f113, %rs90;}

	// end inline asm
	fma.rn.f32 	%f144, %f112, %f113, %f162;
	ld.shared.u16 	%rs91, [%r8+2];
	// begin inline asm
	{  cvt.f32.f16 %f114, %rs91;}

	// end inline asm
	ld.shared.u16 	%rs92, [%r10+32];
	// begin inline asm
	{  cvt.f32.f16 %f115, %rs92;}

	// end inline asm
	fma.rn.f32 	%f145, %f114, %f115, %f144;
	ld.shared.u16 	%rs93, [%r8+4];
	// begin inline asm
	{  cvt.f32.f16 %f116, %rs93;}

	// end inline asm
	ld.shared.u16 	%rs94, [%r10+64];
	// begin inline asm
	{  cvt.f32.f16 %f117, %rs94;}

	// end inline asm
	fma.rn.f32 	%f146, %f116, %f117, %f145;
	ld.shared.u16 	%rs95, [%r8+6];
	// begin inline asm
	{  cvt.f32.f16 %f118, %rs95;}

	// end inline asm
	ld.shared.u16 	%rs96, [%r10+96];
	// begin inline asm
	{  cvt.f32.f16 %f119, %rs96;}

	// end inline asm
	fma.rn.f32 	%f147, %f118, %f119, %f146;
	ld.shared.u16 	%rs97, [%r8+8];
	// begin inline asm
	{  cvt.f32.f16 %f120, %rs97;}

	// end inline asm
	ld.shared.u16 	%rs98, [%r10+128];
	// begin inline asm
	{  cvt.f32.f16 %f121, %rs98;}

	// end inline asm
	fma.rn.f32 	%f148, %f120, %f121, %f147;
	ld.shared.u16 	%rs99, [%r8+10];
	// begin inline asm
	{  cvt.f32.f16 %f122, %rs99;}

	// end inline asm
	ld.shared.u16 	%rs100, [%r10+160];
	// begin inline asm
	{  cvt.f32.f16 %f123, %rs100;}

	// end inline asm
	fma.rn.f32 	%f149, %f122, %f123, %f148;
	ld.shared.u16 	%rs101, [%r8+12];
	// begin inline asm
	{  cvt.f32.f16 %f124, %rs101;}

	// end inline asm
	ld.shared.u16 	%rs102, [%r10+192];
	// begin inline asm
	{  cvt.f32.f16 %f125, %rs102;}

	// end inline asm
	fma.rn.f32 	%f150, %f124, %f125, %f149;
	ld.shared.u16 	%rs103, [%r8+14];
	// begin inline asm
	{  cvt.f32.f16 %f126, %rs103;}

	// end inline asm
	ld.shared.u16 	%rs104, [%r10+224];
	// begin inline asm
	{  cvt.f32.f16 %f127, %rs104;}

	// end inline asm
	fma.rn.f32 	%f151, %f126, %f127, %f150;
	ld.shared.u16 	%rs105, [%r8+16];
	// begin inline asm
	{  cvt.f32.f16 %f128, %rs105;}

	// end inline asm
	ld.shared.u16 	%rs106, [%r10+256];
	// begin inline asm
	{  cvt.f32.f16 %f129, %rs106;}

	// end inline asm
	fma.rn.f32 	%f152, %f128, %f129, %f151;
	ld.shared.u16 	%rs107, [%r8+18];
	// begin inline asm
	{  cvt.f32.f16 %f130, %rs107;}

	// end inline asm
	ld.shared.u16 	%rs108, [%r10+288];
	// begin inline asm
	{  cvt.f32.f16 %f131, %rs108;}

	// end inline asm
	fma.rn.f32 	%f153, %f130, %f131, %f152;
	ld.shared.u16 	%rs109, [%r8+20];
	// begin inline asm
	{  cvt.f32.f16 %f132, %rs109;}

	// end inline asm
	ld.shared.u16 	%rs110, [%r10+320];
	// begin inline asm
	{  cvt.f32.f16 %f133, %rs110;}

	// end inline asm
	fma.rn.f32 	%f154, %f132, %f133, %f153;
	ld.shared.u16 	%rs111, [%r8+22];
	// begin inline asm
	{  cvt.f32.f16 %f134, %rs111;}

	// end inline asm
	ld.shared.u16 	%rs112, [%r10+352];
	// begin inline asm
	{  cvt.f32.f16 %f135, %rs112;}

	// end inline asm
	fma.rn.f32 	%f155, %f134, %f135, %f154;
	ld.shared.u16 	%rs113, [%r8+24];
	// begin inline asm
	{  cvt.f32.f16 %f136, %rs113;}

	// end inline asm
	ld.shared.u16 	%rs114, [%r10+384];
	// begin inline asm
	{  cvt.f32.f16 %f137, %rs114;}

	// end inline asm
	fma.rn.f32 	%f156, %f136, %f137, %f155;
	ld.shared.u16 	%rs115, [%r8+26];
	// begin inline asm
	{  cvt.f32.f16 %f138, %rs115;}

	// end inline asm
	ld.shared.u16 	%rs116, [%r10+416];
	// begin inline asm
	{  cvt.f32.f16 %f139, %rs116;}

	// end inline asm
	fma.rn.f32 	%f157, %f138, %f139, %f156;
	ld.shared.u16 	%rs117, [%r8+28];
	// begin inline asm
	{  cvt.f32.f16 %f140, %rs117;}

	// end inline asm
	ld.shared.u16 	%rs118, [%r10+448];
	// begin inline asm
	{  cvt.f32.f16 %f141, %rs118;}

	// end inline asm
	fma.rn.f32 	%f158, %f140, %f141, %f157;
	ld.shared.u16 	%rs119, [%r8+30];
	// begin inline asm
	{  cvt.f32.f16 %f142, %rs119;}

	// end inline asm
	ld.shared.u16 	%rs120, [%r10+480];
	// begin inline asm
	{  cvt.f32.f16 %f143, %rs120;}

	// end inline asm
	fma.rn.f32 	%f162, %f142, %f143, %f158;
	bar.sync 	0;
$L__BB2_25:
	setp.ge.s32 	%p23, %r3, %r33;
	setp.ge.s32 	%p24, %r5, %r34;
	or.pred  	%p25, %p23, %p24;
	@%p25 bra 	$L__BB2_27;
	ld.param.u64 	%rd26, [_Z22matmul_mixed_precisionPK6__halfS1_Pfiii_param_2];
	mad.lo.s32 	%r65, %r34, %r3, %r5;
	cvta.to.global.u64 	%rd23, %rd26;
	mul.wide.s32 	%rd24, %r65, 4;
	add.s64 	%rd25, %rd23, %rd24;
	st.global.f32 	[%rd25], %f162;
$L__BB2_27:
	ret;

}
	// .globl	_Z39matmul_mixed_precision_register_blockedPK6__halfS1_Pfiii
.visible .entry _Z39matmul_mixed_precision_register_blockedPK6__halfS1_Pfiii(
	.param .u64 .ptr .align 1 _Z39matmul_mixed_precision_register_blockedPK6__halfS1_Pfiii_param_0,
	.param .u64 .ptr .align 1 _Z39matmul_mixed_precision_register_blockedPK6__halfS1_Pfiii_param_1,
	.param .u64 .ptr .align 1 _Z39matmul_mixed_precision_register_blockedPK6__halfS1_Pfiii_param_2,
	.param .u32 _Z39matmul_mixed_precision_register_blockedPK6__halfS1_Pfiii_param_3,
	.param .u32 _Z39matmul_mixed_precision_register_blockedPK6__halfS1_Pfiii_param_4,
	.param .u32 _Z39matmul_mixed_precision_register_blockedPK6__halfS1_Pfiii_param_5
)
{
	.reg .pred 	%p<75>;
	.reg .b16 	%rs<169>;
	.reg .b32 	%r<87>;
	.reg .b32 	%f<459>;
	.reg .b64 	%rd<47>;
	// demoted variable
	.shared .align 2 .b8 _ZZ39matmul_mixed_precision_register_blockedPK6__halfS1_PfiiiE2As[2048];
	// demoted variable
	.shared .align 2 .b8 _ZZ39matmul_mixed_precision_register_blockedPK6__halfS1_PfiiiE2Bs[2048];
	ld.param.u64 	%rd10, [_Z39matmul_mixed_precision_register_blockedPK6__halfS1_Pfiii_param_0];
	ld.param.u64 	%rd11, [_Z39matmul_mixed_precision_register_blockedPK6__halfS1_Pfiii_param_1];
	ld.param.u64 	%rd12, [_Z39matmul_mixed_precision_register_blockedPK6__halfS1_Pfiii_param_2];
	ld.param.u32 	%r47, [_Z39matmul_mixed_precision_register_blockedPK6__halfS1_Pfiii_param_3];
	ld.param.u32 	%r48, [_Z39matmul_mixed_precision_register_blockedPK6__halfS1_Pfiii_param_4];
	ld.param.u32 	%r49, [_Z39matmul_mixed_precision_register_blockedPK6__halfS1_Pfiii_param_5];
	cvta.to.global.u64 	%rd1, %rd10;
	cvta.to.global.u64 	%rd2, %rd11;
	cvta.to.global.u64 	%rd3, %rd12;
	mov.u32 	%r78, %tid.x;
	mov.u32 	%r83, %tid.y;
	mov.u32 	%r50, %ctaid.y;
	shl.b32 	%r51, %r50, 6;
	add.s32 	%r3, %r51, %r83;
	mov.u32 	%r52, %ctaid.x;
	shl.b32 	%r4, %r52, 6;
	add.s32 	%r5, %r4, %r78;
	setp.lt.s32 	%p1, %r49, 1;
	mov.f32 	%f443, 0f00000000;
	mov.f32 	%f444, %f443;
	mov.f32 	%f445, %f443;
	mov.f32 	%f446, %f443;
	mov.f32 	%f447, %f443;
	mov.f32 	%f448, %f443;
	mov.f32 	%f449, %f443;
	mov.f32 	%f450, %f443;
	mov.f32 	%f451, %f443;
	mov.f32 	%f452, %f443;
	mov.f32 	%f453, %f443;
	mov.f32 	%f454, %f443;
	mov.f32 	%f455, %f443;
	mov.f32 	%f456, %f443;
	mov.f32 	%f457, %f443;
	mov.f32 	%f458, %f443;
	@%p1 bra 	$L__BB3_27;
	add.s32 	%r53, %r49, 15;
	shr.u32 	%r54, %r53, 4;
	shl.b32 	%r55, %r78, 1;
	mov.u32 	%r56, _ZZ39matmul_mixed_precision_register_blockedPK6__halfS1_PfiiiE2As;
	shl.b32 	%r57, %r83, 7;
	mov.u32 	%r58, _ZZ39matmul_mixed_precision_register_blockedPK6__halfS1_PfiiiE2Bs;
	mul.lo.s32 	%r59, %r3, %r49;
	shl.b32 	%r60, %r83, 5;
	add.s32 	%r8, %r56, %r60;
	add.s32 	%r6, %r8, %r55;
	shl.b32 	%r61, %r49, 4;
	add.s32 	%r62, %r59, %r61;
	shl.b32 	%r63, %r49, 5;
	add.s32 	%r64, %r63, %r59;
	add.s32 	%r65, %r64, %r61;
	add.s32 	%r9, %r58, %r55;
	add.s32 	%r7, %r9, %r57;
	neg.s32 	%r86, %r54;
	mul.lo.s32 	%r85, %r83, %r48;
	shl.b32 	%r12, %r48, 4;
	add.s32 	%r66, %r78, %r85;
	add.s32 	%r84, %r66, %r4;
	add.s32 	%r82, %r78, %r65;
	add.s32 	%r81, %r78, %r64;
	add.s32 	%r80, %r78, %r62;
	add.s32 	%r79, %r78, %r59;
	mov.f32 	%f443, 0f00000000;
	cvt.s64.s32 	%rd24, %r5;
$L__BB3_2:
	setp.ge.s32 	%p2, %r3, %r47;
	setp.ge.s32 	%p3, %r78, %r49;
	or.pred  	%p4, %p2, %p3;
	@%p4 bra 	$L__BB3_4;
	mul.wide.u32 	%rd13, %r79, 2;
	add.s64 	%rd14, %rd1, %rd13;
	ld.global.nc.u16 	%rs161, [%rd14];
	bra.uni 	$L__BB3_5;
$L__BB3_4:
	mov.f32 	%f51, 0f00000000;
	// begin inline asm
	{  cvt.rn.f16.f32 %rs161, %f51;}

	// end inline asm
$L__BB3_5:
	setp.lt.s32 	%p5, %r78, %r49;
	add.s32 	%r67, %r3, 16;
	setp.lt.s32 	%p6, %r67, %r47;
	st.shared.u16 	[%r6], %rs161;
	and.pred  	%p7, %p6, %p5;
	@%p7 bra 	$L__BB3_7;
	mov.f32 	%f52, 0f00000000;
	// begin inline asm
	{  cvt.rn.f16.f32 %rs162, %f52;}

	// end inline asm
	bra.uni 	$L__BB3_8;
$L__BB3_7:
	mul.wide.u32 	%rd15, %r80, 2;
	add.s64 	%rd16, %rd1, %rd15;
	ld.global.nc.u16 	%rs162, [%rd16];
$L__BB3_8:
	add.s32 	%r68, %r3, 32;
	setp.lt.s32 	%p9, %r68, %r47;
	st.shared.u16 	[%r6+512], %rs162;
	and.pred  	%p10, %p9, %p5;
	@%p10 bra 	$L__BB3_10;
	mov.f32 	%f53, 0f00000000;
	// begin inline asm
	{  cvt.rn.f16.f32 %rs163, %f53;}

	// end inline asm
	bra.uni 	$L__BB3_11;
$L__BB3_10:
	mul.wide.u32 	%rd17, %r81, 2;
	add.s64 	%rd18, %rd1, %rd17;
	ld.global.nc.u16 	%rs163, [%rd18];
$L__BB3_11:
	add.s32 	%r69, %r3, 48;
	setp.lt.s32 	%p12, %r69, %r47;
	st.shared.u16 	[%r6+1024], %rs163;
	and.pred  	%p13, %p12, %p5;
	@%p13 bra 	$L__BB3_13;
	mov.f32 	%f54, 0f00000000;
	// begin inline asm
	{  cvt.rn.f16.f32 %rs164, %f54;}

	// end inline asm
	bra.uni 	$L__BB3_14;
$L__BB3_13:
	mul.wide.u32 	%rd19, %r82, 2;
	add.s64 	%rd20, %rd1, %rd19;
	ld.global.nc.u16 	%rs164, [%rd20];
$L__BB3_14:
	setp.ge.s32 	%p14, %r5, %r48;
	st.shared.u16 	[%r6+1536], %rs164;
	setp.ge.s32 	%p15, %r83, %r49;
	or.pred  	%p16, %p15, %p14;
	@%p16 bra 	$L__BB3_16;
	mul.wide.s32 	%rd21, %r84, 2;
	add.s64 	%rd22, %rd2, %rd21;
	ld.global.nc.u16 	%rs165, [%rd22];
	bra.uni 	$L__BB3_17;
$L__BB3_16:
	mov.f32 	%f55, 0f00000000;
	// begin inline asm
	{  cvt.rn.f16.f32 %rs165, %f55;}

	// end inline asm
$L__BB3_17:
	setp.lt.s32 	%p17, %r83, %r49;
	add.s32 	%r70, %r5, 16;
	setp.lt.s32 	%p18, %r70, %r48;
	st.shared.u16 	[%r7], %rs165;
	and.pred  	%p19, %p17, %p18;
	cvt.s64.s32 	%rd23, %r85;
	add.s64 	%rd25, %rd24, %rd23;
	shl.b64 	%rd26, %rd25, 1;
	add.s64 	%rd4, %rd2, %rd26;
	@%p19 bra 	$L__BB3_19;
	mov.f32 	%f56, 0f00000000;
	// begin inline asm
	{  cvt.rn.f16.f32 %rs166, %f56;}

	// end inline asm
	bra.uni 	$L__BB3_20;
$L__BB3_19:
	ld.global.nc.u16 	%rs166, [%rd4+32];
$L__BB3_20:
	add.s32 	%r71, %r5, 32;
	setp.lt.s32 	%p21, %r71, %r48;
	st.shared.u16 	[%r7+32], %rs166;
	and.pred  	%p22, %p17, %p21;
	@%p22 bra 	$L__BB3_22;
	mov.f32 	%f57, 0f00000000;
	// begin inline asm
	{  cvt.rn.f16.f32 %rs167, %f57;}

	// end inline asm
	bra.uni 	$L__BB3_23;
$L__BB3_22:
	ld.global.nc.u16 	%rs167, [%rd4+64];
$L__BB3_23:
	add.s32 	%r72, %r5, 48;
	setp.lt.s32 	%p24, %r72, %r48;
	st.shared.u16 	[%r7+64], %rs167;
	and.pred  	%p25, %p17, %p24;
	@%p25 bra 	$L__BB3_25;
	mov.f32 	%f58, 0f00000000;
	// begin inline asm
	{  cvt.rn.f16.f32 %rs168, %f58;}

	// end inline asm
	bra.uni 	$L__BB3_26;
$L__BB3_25:
	ld.global.nc.u16 	%rs168, [%rd4+96];
$L__BB3_26:
	st.shared.u16 	[%r7+96], %rs168;
	bar.sync 	0;
	ld.shared.u16 	%rs33, [%r8];
	// begin inline asm
	{  cvt.f32.f16 %f59, %rs33;}

	// end inline asm
	ld.shared.u16 	%rs34, [%r8+512];
	// begin inline asm
	{  cvt.f32.f16 %f60, %rs34;}

	// end inline asm
	ld.shared.u16 	%rs35, [%r8+1024];
	// begin inline asm
	{  cvt.f32.f16 %f61, %rs35;}

	// end inline asm
	ld.shared.u16 	%rs36, [%r8+1536];
	// begin inline asm
	{  cvt.f32.f16 %f62, %rs36;}

	// end inline asm
	ld.shared.u16 	%rs37, [%r9];
	// begin inline asm
	{  cvt.f32.f16 %f63, %rs37;}

	// end inline asm
	fma.rn.f32 	%f187, %f63, %f59, %f454;
	fma.rn.f32 	%f188, %f63, %f60, %f450;
	fma.rn.f32 	%f189, %f63, %f61, %f446;
	fma.rn.f32 	%f190, %f63, %f62, %f455;
	ld.shared.u16 	%rs38, [%r9+32];
	// begin inline asm
	{  cvt.f32.f16 %f64, %rs38;}

	// end inline asm
	fma.rn.f32 	%f191, %f64, %f59, %f453;
	fma.rn.f32 	%f192, %f64, %f60, %f449;
	fma.rn.f32 	%f193, %f64, %f61, %f445;
	fma.rn.f32 	%f194, %f64, %f62, %f456;
	ld.shared.u16 	%rs39, [%r9+64];
	// begin inline asm
	{  cvt.f32.f16 %f65, %rs39;}

	// end inline asm
	fma.rn.f32 	%f195, %f65, %f59, %f452;
	fma.rn.f32 	%f196, %f65, %f60, %f448;
	fma.rn.f32 	%f197, %f65, %f61, %f444;
	fma.rn.f32 	%f198, %f65, %f62, %f457;
	ld.shared.u16 	%rs40, [%r9+96];
	// begin inline asm
	{  cvt.f32.f16 %f66, %rs40;}

	// end inline asm
	fma.rn.f32 	%f199, %f66, %f59, %f451;
	fma.rn.f32 	%f200, %f66, %f60, %f447;
	fma.rn.f32 	%f201, %f66, %f61, %f443;
	fma.rn.f32 	%f202, %f66, %f62, %f458;
	ld.shared.u16 	%rs41, [%r8+2];
	// begin inline asm
	{  cvt.f32.f16 %f67, %rs41;}

	// end inline asm
	ld.shared.u16 	%rs42, [%r8+514];
	// begin inline asm
	{  cvt.f32.f16 %f68, %rs42;}

	// end inline asm
	ld.shared.u16 	%rs43, [%r8+1026];
	// begin inline asm
	{  cvt.f32.f16 %f69, %rs43;}

	// end inline asm
	ld.shared.u16 	%rs44, [%r8+1538];
	// begin inline asm
	{  cvt.f32.f16 %f70, %rs44;}

	// end inline asm
	ld.shared.u16 	%rs45, [%r9+128];
	// begin inline asm
	{  cvt.f32.f16 %f71, %rs45;}

	// end inline asm
	fma.rn.f32 	%f203, %f71, %f67, %f187;
	fma.rn.f32 	%f204, %f71, %f68, %f188;
	fma.rn.f32 	%f205, %f71, %f69, %f189;
	fma.rn.f32 	%f206, %f71, %f70, %f190;
	ld.shared.u16 	%rs46, [%r9+160];
	// begin inline asm
	{  cvt.f32.f16 %f72, %rs46;}

	// end inline asm
	fma.rn.f32 	%f207, %f72, %f67, %f191;
	fma.rn.f32 	%f208, %f72, %f68, %f192;
	fma.rn.f32 	%f209, %f72, %f69, %f193;
	fma.rn.f32 	%f210, %f72, %f70, %f194;
	ld.shared.u16 	%rs47, [%r9+192];
	// begin inline asm
	{  cvt.f32.f16 %f73, %rs47;}

	// end inline asm
	fma.rn.f32 	%f211, %f73, %f67, %f195;
	fma.rn.f32 	%f212, %f73, %f68, %f196;
	fma.rn.f32 	%f213, %f73, %f69, %f197;
	fma.rn.f32 	%f214, %f73, %f70, %f198;
	ld.shared.u16 	%rs48, [%r9+224];
	// begin inline asm
	{  cvt.f32.f16 %f74, %rs48;}

	// end inline asm
	fma.rn.f32 	%f215, %f74, %f67, %f199;
	fma.rn.f32 	%f216, %f74, %f68, %f200;
	fma.rn.f32 	%f217, %f74, %f69, %f201;
	fma.rn.f32 	%f218, %f74, %f70, %f202;
	ld.shared.u16 	%rs49, [%r8+4];
	// begin inline asm
	{  cvt.f32.f16 %f75, %rs49;}

	// end inline asm
	ld.shared.u16 	%rs50, [%r8+516];
	// begin inline asm
	{  cvt.f32.f16 %f76, %rs50;}

	// end inline asm
	ld.shared.u16 	%rs51, [%r8+1028];
	// begin inline asm
	{  cvt.f32.f16 %f77, %rs51;}

	// end inline asm
	ld.shared.u16 	%rs52, [%r8+1540];
	// begin inline asm
	{  cvt.f32.f16 %f78, %rs52;}

	// end inline asm
	ld.shared.u16 	%rs53, [%r9+256];
	// begin inline asm
	{  cvt.f32.f16 %f79, %rs53;}

	// end inline asm
	fma.rn.f32 	%f219, %f79, %f75, %f203;
	fma.rn.f32 	%f220, %f79, %f76, %f204;
	fma.rn.f32 	%f221, %f79, %f77, %f205;
	fma.rn.f32 	%f222, %f79, %f78, %f206;
	ld.shared.u16 	%rs54, [%r9+288];
	// begin inline asm
	{  cvt.f32.f16 %f80, %rs54;}

	// end inline asm
	fma.rn.f32 	%f223, %f80, %f75, %f207;
	fma.rn.f32 	%f224, %f80, %f76, %f208;
	fma.rn.f32 	%f225, %f80, %f77, %f209;
	fma.rn.f32 	%f226, %f80, %f78, %f210;
	ld.shared.u16 	%rs55, [%r9+320];
	// begin inline asm
	{  cvt.f32.f16 %f81, %rs55;}

	// end inline asm
	fma.rn.f32 	%f227, %f81, %f75, %f211;
	fma.rn.f32 	%f228, %f81, %f76, %f212;
	fma.rn.f32 	%f229, %f81, %f77, %f213;
	fma.rn.f32 	%f230, %f81, %f78, %f214;
	ld.shared.u16 	%rs56, [%r9+352];
	// begin inline asm
	{  cvt.f32.f16 %f82, %rs56;}

	// end inline asm
	fma.rn.f32 	%f231, %f82, %f75, %f215;
	fma.rn.f32 	%f232, %f82, %f76, %f216;
	fma.rn.f32 	%f233, %f82, %f77, %f217;
	fma.rn.f32 	%f234, %f82, %f78, %f218;
	ld.shared.u16 	%rs57, [%r8+6];
	// begin inline asm
	{  cvt.f32.f16 %f83, %rs57;}

	// end inline asm
	ld.shared.u16 	%rs58, [%r8+518];
	// begin inline asm
	{  cvt.f32.f16 %f84, %rs58;}

	// end inline asm
	ld.shared.u16 	%rs59, [%r8+1030];
	// begin inline asm
	{  cvt.f32.f16 %f85, %rs59;}

	// end inline asm
	ld.shared.u16 	%rs60, [%r8+1542];
	// begin inline asm
	{  cvt.f32.f16 %f86, %rs60;}

	// end inline asm
	ld.shared.u16 	%rs61, [%r9+384];
	// begin inline asm
	{  cvt.f32.f16 %f87, %rs61;}

	// end inline asm
	fma.rn.f32 	%f235, %f87, %f83, %f219;
	fma.rn.f32 	%f236, %f87, %f84, %f220;
	fma.rn.f32 	%f237, %f87, %f85, %f221;
	fma.rn.f32 	%f238, %f87, %f86, %f222;
	ld.shared.u16 	%rs62, [%r9+416];
	// begin inline asm
	{  cvt.f32.f16 %f88, %rs62;}

	// end inline asm
	fma.rn.f32 	%f239, %f88, %f83, %f223;
	fma.rn.f32 	%f240, %f88, %f84, %f224;
	fma.rn.f32 	%f241, %f88, %f85, %f225;
	fma.rn.f32 	%f242, %f88, %f86, %f226;
	ld.shared.u16 	%rs63, [%r9+448];
	// begin inline asm
	{  cvt.f32.f16 %f89, %rs63;}

	// end inline asm
	fma.rn.f32 	%f243, %f89, %f83, %f227;
	fma.rn.f32 	%f244, %f89, %f84, %f228;
	fma.rn.f32 	%f245, %f89, %f85, %f229;
	fma.rn.f32 	%f246, %f89, %f86, %f230;
	ld.shared.u16 	%rs64, [%r9+480];
	// begin inline asm
	{  cvt.f32.f16 %f90, %rs64;}

	// end inline asm
	fma.rn.f32 	%f247, %f90, %f83, %f231;
	fma.rn.f32 	%f248, %f90, %f84, %f232;
	fma.rn.f32 	%f249, %f90, %f85, %f233;
	fma.rn.f32 	%f250, %f90, %f86, %f234;
	ld.shared.u16 	%rs65, [%r8+8];
	// begin inline asm
	{  cvt.f32.f16 %f91, %rs65;}

	// end inline asm
	ld.shared.u16 	%rs66, [%r8+520];
	// begin inline asm
	{  cvt.f32.f16 %f92, %rs66;}

	// end inline asm
	ld.shared.u16 	%rs67, [%r8+1032];
	// begin inline asm
	{  cvt.f32.f16 %f93, %rs67;}

	// end inline asm
	ld.shared.u16 	%rs68, [%r8+1544];
	// begin inline asm
	{  cvt.f32.f16 %f94, %rs68;}

	// end inline asm
	ld.shared.u16 	%rs69, [%r9+512];
	// begin inline asm
	{  cvt.f32.f16 %f95, %rs69;}

	// end inline asm
	fma.rn.f32 	%f251, %f95, %f91, %f235;
	fma.rn.f32 	%f252, %f95, %f92, %f236;
	fma.rn.f32 	%f253, %f95, %f93, %f237;
	fma.rn.f32 	%f254, %f95, %f94, %f238;
	ld.shared.u16 	%rs70, [%r9+544];
	// begin inline asm
	{  cvt.f32.f16 %f96, %rs70;}

	// end inline asm
	fma.rn.f32 	%f255, %f96, %f91, %f239;
	fma.rn.f32 	%f256, %f96, %f92, %f240;
	fma.rn.f32 	%f257, %f96, %f93, %f241;
	fma.rn.f32 	%f258, %f96, %f94, %f242;
	ld.shared.u16 	%rs71, [%r9+576];
	// begin inline asm
	{  cvt.f32.f16 %f97, %rs71;}

	// end inline asm
	fma.rn.f32 	%f259, %f97, %f91, %f243;
	fma.rn.f32 	%f260, %f97, %f92, %f244;
	fma.rn.f32 	%f261, %f97, %f93, %f245;
	fma.rn.f32 	%f262, %f97, %f94, %f246;
	ld.shared.u16 	%rs72, [%r9+608];
	// begin inline asm
	{  cvt.f32.f16 %f98, %rs72;}

	// end inline asm
	fma.rn.f32 	%f263, %f98, %f91, %f247;
	fma.rn.f32 	%f264, %f98, %f92, %f248;
	fma.rn.f32 	%f265, %f98, %f93, %f249;
	fma.rn.f32 	%f266, %f98, %f94, %f250;
	ld.shared.u16 	%rs73, [%r8+10];
	// begin inline asm
	{  cvt.f32.f16 %f99, %rs73;}

	// end inline asm
	ld.shared.u16 	%rs74, [%r8+522];
	// begin inline asm
	{  cvt.f32.f16 %f100, %rs74;}

	// end inline asm
	ld.shared.u16 	%rs75, [%r8+1034];
	// begin inline asm
	{  cvt.f32.f16 %f101, %rs75;}

	// end inline asm
	ld.shared.u16 	%rs76, [%r8+1546];
	// begin inline asm
	{  cvt.f32.f16 %f102, %rs76;}

	// end inline asm
	ld.shared.u16 	%rs77, [%r9+640];
	// begin inline asm
	{  cvt.f32.f16 %f103, %rs77;}

	// end inline asm
	fma.rn.f32 	%f267, %f103, %f99, %f251;
	fma.rn.f32 	%f268, %f103, %f100, %f252;
	fma.rn.f32 	%f269, %f103, %f101, %f253;
	fma.rn.f32 	%f270, %f103, %f102, %f254;
	ld.shared.u16 	%rs78, [%r9+672];
	// begin inline asm
	{  cvt.f32.f16 %f104, %rs78;}

	// end inline asm
	fma.rn.f32 	%f271, %f104, %f99, %f255;
	fma.rn.f32 	%f272, %f104, %f100, %f256;
	fma.rn.f32 	%f273, %f104, %f101, %f257;
	fma.rn.f32 	%f274, %f104, %f102, %f258;
	ld.shared.u16 	%rs79, [%r9+704];
	// begin inline asm
	{  cvt.f32.f16 %f105, %rs79;}

	// end inline asm
	fma.rn.f32 	%f275, %f105, %f99, %f259;
	fma.rn.f32 	%f276, %f105, %f100, %f260;
	fma.rn.f32 	%f277, %f105, %f101, %f261;
	fma.rn.f32 	%f278, %f105, %f102, %f262;
	ld.shared.u16 	%rs80, [%r9+736];
	// begin inline asm
	{  cvt.f32.f16 %f106, %rs80;}

	// end inline asm
	fma.rn.f32 	%f279, %f106, %f99, %f263;
	fma.rn.f32 	%f280, %f106, %f100, %f264;
	fma.rn.f32 	%f281, %f106, %f101, %f265;
	fma.rn.f32 	%f282, %f106, %f102, %f266;
	ld.shared.u16 	%rs81, [%r8+12];
	// begin inline asm
	{  cvt.f32.f16 %f107, %rs81;}

	// end inline asm
	ld.shared.u16 	%rs82, [%r8+524];
	// begin inline asm
	{  cvt.f32.f16 %f108, %rs82;}

	// end inline asm
	ld.shared.u16 	%rs83, [%r8+1036];
	// begin inline asm
	{  cvt.f32.f16 %f109, %rs83;}

	// end inline asm
	ld.shared.u16 	%rs84, [%r8+1548];
	// begin inline asm
	{  cvt.f32.f16 %f110, %rs84;}

	// end inline asm
	ld.shared.u16 	%rs85, [%r9+768];
	// begin inline asm
	{  cvt.f32.f16 %f111, %rs85;}

	// end inline asm
	fma.rn.f32 	%f283, %f111, %f107, %f267;
	fma.rn.f32 	%f284, %f111, %f108, %f268;
	fma.rn.f32 	%f285, %f111, %f109, %f269;
	fma.rn.f32 	%f286, %f111, %f110, %f270;
	ld.shared.u16 	%rs86, [%r9+800];
	// begin inline asm
	{  cvt.f32.f16 %f112, %rs86;}

	// end inline asm
	fma.rn.f32 	%f287, %f112, %f107, %f271;
	fma.rn.f32 	%f288, %f112, %f108, %f272;
	fma.rn.f32 	%f289, %f112, %f109, %f273;
	fma.rn.f32 	%f290, %f112, %f110, %f274;
	ld.shared.u16 	%rs87, [%r9+832];
	// begin inline asm
	{  cvt.f32.f16 %f113, %rs87;}

	// end inline asm
	fma.rn.f32 	%f291, %f113, %f107, %f275;
	fma.rn.f32 	%f292, %f113, %f108, %f276;
	fma.rn.f32 	%f293, %f113, %f109, %f277;
	fma.rn.f32 	%f294, %f113, %f110, %f278;
	ld.shared.u16 	%rs88, [%r9+864];
	// begin inline asm
	{  cvt.f32.f16 %f114, %rs88;}

	// end inline asm
	fma.rn.f32 	%f295, %f114, %f107, %f279;
	fma.rn.f32 	%f296, %f114, %f108, %f280;
	fma.rn.f32 	%f297, %f114, %f109, %f281;
	fma.rn.f32 	%f298, %f114, %f110, %f282;
	ld.shared.u16 	%rs89, [%r8+14];
	// begin inline asm
	{  cvt.f32.f16 %f115, %rs89;}

	// end inline asm
	ld.shared.u16 	%rs90, [%r8+526];
	// begin inline asm
	{  cvt.f32.f16 %f116, %rs90;}

	// end inline asm
	ld.shared.u16 	%rs91, [%r8+1038];
	// begin inline asm
	{  cvt.f32.f16 %f117, %rs91;}

	// end inline asm
	ld.shared.u16 	%rs92, [%r8+1550];
	// begin inline asm
	{  cvt.f32.f16 %f118, %rs92;}

	// end inline asm
	ld.shared.u16 	%rs93, [%r9+896];
	// begin inline asm
	{  cvt.f32.f16 %f119, %rs93;}

	// end inline asm
	fma.rn.f32 	%f299, %f119, %f115, %f283;
	fma.rn.f32 	%f300, %f119, %f116, %f284;
	fma.rn.f32 	%f301, %f119, %f117, %f285;
	fma.rn.f32 	%f302, %f119, %f118, %f286;
	ld.shared.u16 	%rs94, [%r9+928];
	// begin inline asm
	{  cvt.f32.f16 %f120, %rs94;}

	// end inline asm
	fma.rn.f32 	%f303, %f120, %f115, %f287;
	fma.rn.f32 	%f304, %f120, %f116, %f288;
	fma.rn.f32 	%f305, %f120, %f117, %f289;
	fma.rn.f32 	%f306, %f120, %f118, %f290;
	ld.shared.u16 	%rs95, [%r9+960];
	// begin inline asm
	{  cvt.f32.f16 %f121, %rs95;}

	// end inline asm
	fma.rn.f32 	%f307, %f121, %f115, %f291;
	fma.rn.f32 	%f308, %f121, %f116, %f292;
	fma.rn.f32 	%f309, %f121, %f117, %f293;
	fma.rn.f32 	%f310, %f121, %f118, %f294;
	ld.shared.u16 	%rs96, [%r9+992];
	// begin inline asm
	{  cvt.f32.f16 %f122, %rs96;}

	// end inline asm
	fma.rn.f32 	%f311, %f122, %f115, %f295;
	fma.rn.f32 	%f312, %f122, %f116, %f296;
	fma.rn.f32 	%f313, %f122, %f117, %f297;
	fma.rn.f32 	%f314, %f122, %f118, %f298;
	ld.shared.u16 	%rs97, [%r8+16];
	// begin inline asm
	{  cvt.f32.f16 %f123, %rs97;}

	// end inline asm
	ld.shared.u16 	%rs98, [%r8+528];
	// begin inline asm
	{  cvt.f32.f16 %f124, %rs98;}

	// end inline asm
	ld.shared.u16 	%rs99, [%r8+1040];
	// begin inline asm
	{  cvt.f32.f16 %f125, %rs99;}

	// end inline asm
	ld.shared.u16 	%rs100, [%r8+1552];
	// begin inline asm
	{  cvt.f32.f16 %f126, %rs100;}

	// end inline asm
	ld.shared.u16 	%rs101, [%r9+1024];
	// begin inline asm
	{  cvt.f32.f16 %f127, %rs101;}

	// end inline asm
	fma.rn.f32 	%f315, %f127, %f123, %f299;
	fma.rn.f32 	%f316, %f127, %f124, %f300;
	fma.rn.f32 	%f317, %f127, %f125, %f301;
	fma.rn.f32 	%f318, %f127, %f126, %f302;
	ld.shared.u16 	%rs102, [%r9+1056];
	// begin inline asm
	{  cvt.f32.f16 %f128, %rs102;}

	// end inline asm
	fma.rn.f32 	%f319, %f128, %f123, %f303;
	fma.rn.f32 	%f320, %f128, %f124, %f304;
	fma.rn.f32 	%f321, %f128, %f125, %f305;
	fma.rn.f32 	%f322, %f128, %f126, %f306;
	ld.shared.u16 	%rs103, [%r9+1088];
	// begin inline asm
	{  cvt.f32.f16 %f129, %rs103;}

	// end inline asm
	fma.rn.f32 	%f323, %f129, %f123, %f307;
	fma.rn.f32 	%f324, %f129, %f124, %f308;
	fma.rn.f32 	%f325, %f129, %f125, %f309;
	fma.rn.f32 	%f326, %f129, %f126, %f310;
	ld.shared.u16 	%rs104, [%r9+1120];
	// begin inline asm
	{  cvt.f32.f16 %f130, %rs104;}

	// end inline asm
	fma.rn.f32 	%f327, %f130, %f123, %f311;
	fma.rn.f32 	%f328, %f130, %f124, %f312;
	fma.rn.f32 	%f329, %f130, %f125, %f313;
	fma.rn.f32 	%f330, %f130, %f126, %f314;
	ld.shared.u16 	%rs105, [%r8+18];
	// begin inline asm
	{  cvt.f32.f16 %f131, %rs105;}

	// end inline asm
	ld.shared.u16 	%rs106, [%r8+530];
	// begin inline asm
	{  cvt.f32.f16 %f132, %rs106;}

	// end inline asm
	ld.shared.u16 	%rs107, [%r8+1042];
	// begin inline asm
	{  cvt.f32.f16 %f133, %rs107;}

	// end inline asm
	ld.shared.u16 	%rs108, [%r8+1554];
	// begin inline asm
	{  cvt.f32.f16 %f134, %rs108;}

	// end inline asm
	ld.shared.u16 	%rs109, [%r9+1152];
	// begin inline asm
	{  cvt.f32.f16 %f135, %rs109;}

	// end inline asm
	fma.rn.f32 	%f331, %f135, %f131, %f315;
	fma.rn.f32 	%f332, %f135, %f132, %f316;
	fma.rn.f32 	%f333, %f135, %f133, %f317;
	fma.rn.f32 	%f334, %f135, %f134, %f318;
	ld.shared.u16 	%rs110, [%r9+1184];
	// begin inline asm
	{  cvt.f32.f16 %f136, %rs110;}

	// end inline asm
	fma.rn.f32 	%f335, %f136, %f131, %f319;
	fma.rn.f32 	%f336, %f136, %f132, %f320;
	fma.rn.f32 	%f337, %f136, %f133, %f321;
	fma.rn.f32 	%f338, %f136, %f134, %f322;
	ld.shared.u16 	%rs111, [%r9+1216];
	// begin inline asm
	{  cvt.f32.f16 %f137, %rs111;}

	// end inline asm
	fma.rn.f32 	%f339, %f137, %f131, %f323;
	fma.rn.f32 	%f340, %f137, %f132, %f324;
	fma.rn.f32 	%f341, %f137, %f133, %f325;
	fma.rn.f32 	%f342, %f137, %f134, %f326;
	ld.shared.u16 	%rs112, [%r9+1248];
	// begin inline asm
	{  cvt.f32.f16 %f138, %rs112;}

	// end inline asm
	fma.rn.f32 	%f343, %f138, %f131, %f327;
	fma.rn.f32 	%f344, %f138, %f132, %f328;
	fma.rn.f32 	%f345, %f138, %f133, %f329;
	fma.rn.f32 	%f346, %f138, %f134, %f330;
	ld.shared.u16 	%rs113, [%r8+20];
	// begin inline asm
	{  cvt.f32.f16 %f139, %rs113;}

	// end inline asm
	ld.shared.u16 	%rs114, [%r8+532];
	// begin inline asm
	{  cvt.f32.f16 %f140, %rs114;}

	// end inline asm
	ld.shared.u16 	%rs115, [%r8+1044];
	// begin inline asm
	{  cvt.f32.f16 %f141, %rs115;}

	// end inline asm
	ld.shared.u16 	%rs116, [%r8+1556];
	// begin inline asm
	{  cvt.f32.f16 %f142, %rs116;}

	// end inline asm
	ld.shared.u16 	%rs117, [%r9+1280];
	// begin inline asm
	{  cvt.f32.f16 %f143, %rs117;}

	// end inline asm
	fma.rn.f32 	%f347, %f143, %f139, %f331;
	fma.rn.f32 	%f348, %f143, %f140, %f332;
	fma.rn.f32 	%f349, %f143, %f141, %f333;
	fma.rn.f32 	%f350, %f143, %f142, %f334;
	ld.shared.u16 	%rs118, [%r9+1312];
	// begin inline asm
	{  cvt.f32.f16 %f144, %rs118;}

	// end inline asm
	fma.rn.f32 	%f351, %f144, %f139, %f335;
	fma.rn.f32 	%f352, %f144, %f140, %f336;
	fma.rn.f32 	%f353, %f144, %f141, %f337;
	fma.rn.f32 	%f354, %f144, %f142, %f338;
	ld.shared.u16 	%rs119, [%r9+1344];
	// begin inline asm
	{  cvt.f32.f16 %f145, %rs119;}

	// end inline asm
	fma.rn.f32 	%f355, %f145, %f139, %f339;
	fma.rn.f32 	%f356, %f145, %f140, %f340;
	fma.rn.f32 	%f357, %f145, %f141, %f341;
	fma.rn.f32 	%f358, %f145, %f142, %f342;
	ld.shared.u16 	%rs120, [%r9+1376];
	// begin inline asm
	{  cvt.f32.f16 %f146, %rs120;}

	// end inline asm
	fma.rn.f32 	%f359, %f146, %f139, %f343;
	fma.rn.f32 	%f360, %f146, %f140, %f344;
	fma.rn.f32 	%f361, %f146, %f141, %f345;
	fma.rn.f32 	%f362, %f146, %f142, %f346;
	ld.shared.u16 	%rs121, [%r8+22];
	// begin inline asm
	{  cvt.f32.f16 %f147, %rs121;}

	// end inline asm
	ld.shared.u16 	%rs122, [%r8+534];
	// begin inline asm
	{  cvt.f32.f16 %f148, %rs122;}

	// end inline asm
	ld.shared.u16 	%rs123, [%r8+1046];
	// begin inline asm
	{  cvt.f32.f16 %f149, %rs123;}

	// end inline asm
	ld.shared.u16 	%rs124, [%r8+1558];
	// begin inline asm
	{  cvt.f32.f16 %f150, %rs124;}

	// end inline asm
	ld.shared.u16 	%rs125, [%r9+1408];
	// begin inline asm
	{  cvt.f32.f16 %f151, %rs125;}

	// end inline asm
	fma.rn.f32 	%f363, %f151, %f147, %f347;
	fma.rn.f32 	%f364, %f151, %f148, %f348;
	fma.rn.f32 	%f365, %f151, %f149, %f349;
	fma.rn.f32 	%f366, %f151, %f150, %f350;
	ld.shared.u16 	%rs126, [%r9+1440];
	// begin inline asm
	{  cvt.f32.f16 %f152, %rs126;}

	// end inline asm
	fma.rn.f32 	%f367, %f152, %f147, %f351;
	fma.rn.f32 	%f368, %f152, %f148, %f352;
	fma.rn.f32 	%f369, %f152, %f149, %f353;
	fma.rn.f32 	%f370, %f152, %f150, %f354;
	ld.shared.u16 	%rs127, [%r9+1472];
	// begin inline asm
	{  cvt.f32.f16 %f153, %rs127;}

	// end inline asm
	fma.rn.f32 	%f371, %f153, %f147, %f355;
	fma.rn.f32 	%f372, %f153, %f148, %f356;
	fma.rn.f32 	%f373, %f153, %f149, %f357;
	fma.rn.f32 	%f374, %f153, %f150, %f358;
	ld.shared.u16 	%rs128, [%r9+1504];
	// begin inline asm
	{  cvt.f32.f16 %f154, %rs128;}

	// end inline asm
	fma.rn.f32 	%f375, %f154, %f147, %f359;
	fma.rn.f32 	%f376, %f154, %f148, %f360;
	fma.rn.f32 	%f377, %f154, %f149, %f361;
	fma.rn.f32 	%f378, %f154, %f150, %f362;
	ld.shared.u16 	%rs129, [%r8+24];
	// begin inline asm
	{  cvt.f32.f16 %f155, %rs129;}

	// end inline asm
	ld.shared.u16 	%rs130, [%r8+536];
	// begin inline asm
	{  cvt.f32.f16 %f156, %rs130;}

	// end inline asm
	ld.shared.u16 	%rs131, [%r8+1048];
	// begin inline asm
	{  cvt.f32.f16 %f157, %rs131;}

	// end inline asm
	ld.shared.u16 	%rs132, [%r8+1560];
	// begin inline asm
	{  cvt.f32.f16 %f158, %rs132;}

	// end inline asm
	ld.shared.u16 	%rs133, [%r9+1536];
	// begin inline asm
	{  cvt.f32.f16 %f159, %rs133;}

	// end inline asm
	fma.rn.f32 	%f379, %f159, %f155, %f363;
	fma.rn.f32 	%f380, %f159, %f156, %f364;
	fma.rn.f32 	%f381, %f159, %f157, %f365;
	fma.rn.f32 	%f382, %f159, %f158, %f366;
	ld.shared.u16 	%rs134, [%r9+1568];
	// begin inline asm
	{  cvt.f32.f16 %f160, %rs134;}

	// end inline asm
	fma.rn.f32 	%f383, %f160, %f155, %f367;
	fma.rn.f32 	%f384, %f160, %f156, %f368;
	fma.rn.f32 	%f385, %f160, %f157, %f369;
	fma.rn.f32 	%f386, %f160, %f158, %f370;
	ld.shared.u16 	%rs135, [%r9+1600];
	// begin inline asm
	{  cvt.f32.f16 %f161, %rs135;}

	// end inline asm
	fma.rn.f32 	%f387, %f161, %f155, %f371;
	fma.rn.f32 	%f388, %f161, %f156, %f372;
	fma.rn.f32 	%f389, %f161, %f157, %f373;
	fma.rn.f32 	%f390, %f161, %f158, %f374;
	ld.shared.u16 	%rs136, [%r9+1632];
	// begin inline asm
	{  cvt.f32.f16 %f162, %rs136;}

	// end inline asm
	fma.rn.f32 	%f391, %f162, %f155, %f375;
	fma.rn.f32 	%f392, %f162, %f156, %f376;
	fma.rn.f32 	%f393, %f162, %f157, %f377;
	fma.rn.f32 	%f394, %f162, %f158, %f378;
	ld.shared.u16 	%rs137, [%r8+26];
	// begin inline asm
	{  cvt.f32.f16 %f163, %rs137;}

	// end inline asm
	ld.shared.u16 	%rs138, [%r8+538];
	// begin inline asm
	{  cvt.f32.f16 %f164, %rs138;}

	// end inline asm
	ld.shared.u16 	%rs139, [%r8+1050];
	// begin inline asm
	{  cvt.f32.f16 %f165, %rs139;}

	// end inline asm
	ld.shared.u16 	%rs140, [%r8+1562];
	// begin inline asm
	{  cvt.f32.f16 %f166, %rs140;}

	// end inline asm
	ld.shared.u16 	%rs141, [%r9+1664];
	// begin inline asm
	{  cvt.f32.f16 %f167, %rs141;}

	// end inline asm
	fma.rn.f32 	%f395, %f167, %f163, %f379;
	fma.rn.f32 	%f396, %f167, %f164, %f380;
	fma.rn.f32 	%f397, %f167, %f165, %f381;
	fma.rn.f32 	%f398, %f167, %f166, %f382;
	ld.shared.u16 	%rs142, [%r9+1696];
	// begin inline asm
	{  cvt.f32.f16 %f168, %rs142;}

	// end inline asm
	fma.rn.f32 	%f399, %f168, %f163, %f383;
	fma.rn.f32 	%f400, %f168, %f164, %f384;
	fma.rn.f32 	%f401, %f168, %f165, %f385;
	fma.rn.f32 	%f402, %f168, %f166, %f386;
	ld.shared.u16 	%rs143, [%r9+1728];
	// begin inline asm
	{  cvt.f32.f16 %f169, %rs143;}

	// end inline asm
	fma.rn.f32 	%f403, %f169, %f163, %f387;
	fma.rn.f32 	%f404, %f169, %f164, %f388;
	fma.rn.f32 	%f405, %f169, %f165, %f389;
	fma.rn.f32 	%f406, %f169, %f166, %f390;
	ld.shared.u16 	%rs144, [%r9+1760];
	// begin inline asm
	{  cvt.f32.f16 %f170, %rs144;}

	// end inline asm
	fma.rn.f32 	%f407, %f170, %f163, %f391;
	fma.rn.f32 	%f408, %f170, %f164, %f392;
	fma.rn.f32 	%f409, %f170, %f165, %f393;
	fma.rn.f32 	%f410, %f170, %f166, %f394;
	ld.shared.u16 	%rs145, [%r8+28];
	// begin inline asm
	{  cvt.f32.f16 %f171, %rs145;}

	// end inline asm
	ld.shared.u16 	%rs146, [%r8+540];
	// begin inline asm
	{  cvt.f32.f16 %f172, %rs146;}

	// end inline asm
	ld.shared.u16 	%rs147, [%r8+1052];
	// begin inline asm
	{  cvt.f32.f16 %f173, %rs147;}

	// end inline asm
	ld.shared.u16 	%rs148, [%r8+1564];
	// begin inline asm
	{  cvt.f32.f16 %f174, %rs148;}

	// end inline asm
	ld.shared.u16 	%rs149, [%r9+1792];
	// begin inline asm
	{  cvt.f32.f16 %f175, %rs149;}

	// end inline asm
	fma.rn.f32 	%f411, %f175, %f171, %f395;
	fma.rn.f32 	%f412, %f175, %f172, %f396;
	fma.rn.f32 	%f413, %f175, %f173, %f397;
	fma.rn.f32 	%f414, %f175, %f174, %f398;
	ld.shared.u16 	%rs150, [%r9+1824];
	// begin inline asm
	{  cvt.f32.f16 %f176, %rs150;}

	// end inline asm
	fma.rn.f32 	%f415, %f176, %f171, %f399;
	fma.rn.f32 	%f416, %f176, %f172, %f400;
	fma.rn.f32 	%f417, %f176, %f173, %f401;
	fma.rn.f32 	%f418, %f176, %f174, %f402;
	ld.shared.u16 	%rs151, [%r9+1856];
	// begin inline asm
	{  cvt.f32.f16 %f177, %rs151;}

	// end inline asm
	fma.rn.f32 	%f419, %f177, %f171, %f403;
	fma.rn.f32 	%f420, %f177, %f172, %f404;
	fma.rn.f32 	%f421, %f177, %f173, %f405;
	fma.rn.f32 	%f422, %f177, %f174, %f406;
	ld.shared.u16 	%rs152, [%r9+1888];
	// begin inline asm
	{  cvt.f32.f16 %f178, %rs152;}

	// end inline asm
	fma.rn.f32 	%f423, %f178, %f171, %f407;
	fma.rn.f32 	%f424, %f178, %f172, %f408;
	fma.rn.f32 	%f425, %f178, %f173, %f409;
	fma.rn.f32 	%f426, %f178, %f174, %f410;
	ld.shared.u16 	%rs153, [%r8+30];
	// begin inline asm
	{  cvt.f32.f16 %f179, %rs153;}

	// end inline asm
	ld.shared.u16 	%rs154, [%r8+542];
	// begin inline asm
	{  cvt.f32.f16 %f180, %rs154;}

	// end inline asm
	ld.shared.u16 	%rs155, [%r8+1054];
	// begin inline asm
	{  cvt.f32.f16 %f181, %rs155;}

	// end inline asm
	ld.shared.u16 	%rs156, [%r8+1566];
	// begin inline asm
	{  cvt.f32.f16 %f182, %rs156;}

	// end inline asm
	ld.shared.u16 	%rs157, [%r9+1920];
	// begin inline asm
	{  cvt.f32.f16 %f183, %rs157;}

	// end inline asm
	fma.rn.f32 	%f454, %f183, %f179, %f411;
	fma.rn.f32 	%f450, %f183, %f180, %f412;
	fma.rn.f32 	%f446, %f183, %f181, %f413;
	fma.rn.f32 	%f455, %f183, %f182, %f414;
	ld.shared.u16 	%rs158, [%r9+1952];
	// begin inline asm
	{  cvt.f32.f16 %f184, %rs158;}

	// end inline asm
	fma.rn.f32 	%f453, %f184, %f179, %f415;
	fma.rn.f32 	%f449, %f184, %f180, %f416;
	fma.rn.f32 	%f445, %f184, %f181, %f417;
	fma.rn.f32 	%f456, %f184, %f182, %f418;
	ld.shared.u16 	%rs159, [%r9+1984];
	// begin inline asm
	{  cvt.f32.f16 %f185, %rs159;}

	// end inline asm
	fma.rn.f32 	%f452, %f185, %f179, %f419;
	fma.rn.f32 	%f448, %f185, %f180, %f420;
	fma.rn.f32 	%f444, %f185, %f181, %f421;
	fma.rn.f32 	%f457, %f185, %f182, %f422;
	ld.shared.u16 	%rs160, [%r9+2016];
	// begin inline asm
	{  cvt.f32.f16 %f186, %rs160;}

	// end inline asm
	fma.rn.f32 	%f451, %f186, %f179, %f423;
	fma.rn.f32 	%f447, %f186, %f180, %f424;
	fma.rn.f32 	%f443, %f186, %f181, %f425;
	fma.rn.f32 	%f458, %f186, %f182, %f426;
	bar.sync 	0;
	add.s32 	%r86, %r86, 1;
	setp.ne.s32 	%p26, %r86, 0;
	add.s32 	%r85, %r85, %r12;
	add.s32 	%r84, %r84, %r12;
	add.s32 	%r83, %r83, 16;
	add.s32 	%r82, %r82, 16;
	add.s32 	%r81, %r81, 16;
	add.s32 	%r80, %r80, 16;
	add.s32 	%r79, %r79, 16;
	add.s32 	%r78, %r78, 16;
	@%p26 bra 	$L__BB3_2;
$L__BB3_27:
	setp.ge.s32 	%p27, %r3, %r47;
	mul.lo.s32 	%r36, %r3, %r48;
	setp.ge.s32 	%p28, %r5, %r48;
	or.pred  	%p29, %p27, %p28;
	@%p29 bra 	$L__BB3_29;
	add.s32 	%r73, %r5, %r36;
	mul.wide.s32 	%rd27, %r73, 4;
	add.s64 	%rd28, %rd3, %rd27;
	st.global.f32 	[%rd28], %f454;
$L__BB3_29:
	setp.ge.s32 	%p30, %r3, %r47;
	add.s32 	%r37, %r5, 16;
	setp.ge.s32 	%p31, %r37, %r48;
	cvt.s64.s32 	%rd29, %r36;
	cvt.s64.s32 	%rd5, %r5;
	add.s64 	%rd30, %rd5, %rd29;
	shl.b64 	%rd31, %rd30, 2;
	add.s64 	%rd6, %rd3, %rd31;
	or.pred  	%p32, %p30, %p31;
	@%p32 bra 	$L__BB3_31;
	st.global.f32 	[%rd6+64], %f453;
$L__BB3_31:
	setp.ge.s32 	%p33, %r3, %r47;
	add.s32 	%r38, %r5, 32;
	setp.ge.s32 	%p34, %r38, %r48;
	or.pred  	%p35, %p33, %p34;
	@%p35 bra 	$L__BB3_33;
	st.global.f32 	[%rd6+128], %f452;
$L__BB3_33:
	setp.ge.s32 	%p36, %r3, %r47;
	add.s32 	%r39, %r5, 48;
	setp.ge.s32 	%p37, %r39, %r48;
	or.pred  	%p38, %p36, %p37;
	@%p38 bra 	$L__BB3_35;
	st.global.f32 	[%rd6+192], %f451;
$L__BB3_35:
	setp.ge.s32 	%p39, %r5, %r48;
	add.s32 	%r40, %r3, 16;
	setp.ge.s32 	%p40, %r40, %r47;
	shl.b32 	%r41, %r48, 4;
	add.s32 	%r42, %r36, %r41;
	or.pred  	%p41, %p40, %p39;
	@%p41 bra 	$L__BB3_37;
	add.s32 	%r74, %r5, %r42;
	mul.wide.s32 	%rd32, %r74, 4;
	add.s64 	%rd33, %rd3, %rd32;
	st.global.f32 	[%rd33], %f450;
$L__BB3_37:
	setp.ge.s32 	%p42, %r40, %r47;
	setp.ge.s32 	%p43, %r37, %r48;
	cvt.s64.s32 	%rd34, %r42;
	add.s64 	%rd35, %rd5, %rd34;
	shl.b64 	%rd36, %rd35, 2;
	add.s64 	%rd7, %rd3, %rd36;
	or.pred  	%p44, %p42, %p43;
	@%p44 bra 	$L__BB3_39;
	st.global.f32 	[%rd7+64], %f449;
$L__BB3_39:
	setp.ge.s32 	%p45, %r40, %r47;
	setp.ge.s32 	%p46, %r38, %r48;
	or.pred  	%p47, %p45, %p46;
	@%p47 bra 	$L__BB3_41;
	st.global.f32 	[%rd7+128], %f448;
$L__BB3_41:
	setp.ge.s32 	%p48, %r40, %r47;
	setp.ge.s32 	%p49, %r39, %r48;
	or.pred  	%p50, %p48, %p49;
	@%p50 bra 	$L__BB3_43;
	st.global.f32 	[%rd7+192], %f447;
$L__BB3_43:
	setp.ge.s32 	%p51, %r5, %r48;
	add.s32 	%r43, %r3, 32;
	setp.ge.s32 	%p52, %r43, %r47;
	shl.b32 	%r75, %r48, 5;
	add.s32 	%r44, %r75, %r36;
	or.pred  	%p53, %p52, %p51;
	@%p53 bra 	$L__BB3_45;
	add.s32 	%r76, %r5, %r44;
	mul.wide.s32 	%rd37, %r76, 4;
	add.s64 	%rd38, %rd3, %rd37;
	st.global.f32 	[%rd38], %f446;
$L__BB3_45:
	setp.ge.s32 	%p54, %r43, %r47;
	setp.ge.s32 	%p55, %r37, %r48;
	cvt.s64.s32 	%rd39, %r44;
	add.s64 	%rd40, %rd5, %rd39;
	shl.b64 	%rd41, %rd40, 2;
	add.s64 	%rd8, %rd3, %rd41;
	or.pred  	%p56, %p54, %p55;
	@%p56 bra 	$L__BB3_47;
	st.global.f32 	[%rd8+64], %f445;
$L__BB3_47:
	setp.ge.s32 	%p57, %r43, %r47;
	setp.ge.s32 	%p58, %r38, %r48;
	or.pred  	%p59, %p57, %p58;
	@%p59 bra 	$L__BB3_49;
	st.global.f32 	[%rd8+128], %f444;
$L__BB3_49:
	setp.ge.s32 	%p60, %r43, %r47;
	setp.ge.s32 	%p61, %r39, %r48;
	or.pred  	%p62, %p60, %p61;
	@%p62 bra 	$L__BB3_51;
	st.global.f32 	[%rd8+192], %f443;
$L__BB3_51:
	setp.ge.s32 	%p63, %r5, %r48;
	add.s32 	%r45, %r3, 48;
	setp.ge.s32 	%p64, %r45, %r47;
	add.s32 	%r46, %r44, %r41;
	or.pred  	%p65, %p64, %p63;
	@%p65 bra 	$L__BB3_53;
	add.s32 	%r77, %r5, %r46;
	mul.wide.s32 	%rd42, %r77, 4;
	add.s64 	%rd43, %rd3, %rd42;
	st.global.f32 	[%rd43], %f455;
$L__BB3_53:
	setp.ge.s32 	%p66, %r45, %r47;
	setp.ge.s32 	%p67, %r37, %r48;
	cvt.s64.s32 	%rd44, %r46;
	add.s64 	%rd45, %rd5, %rd44;
	shl.b64 	%rd46, %rd45, 2;
	add.s64 	%rd9, %rd3, %rd46;
	or.pred  	%p68, %p66, %p67;
	@%p68 bra 	$L__BB3_55;
	st.global.f32 	[%rd9+64], %f456;
$L__BB3_55:
	setp.ge.s32 	%p69, %r45, %r47;
	setp.ge.s32 	%p70, %r38, %r48;
	or.pred  	%p71, %p69, %p70;
	@%p71 bra 	$L__BB3_57;
	st.global.f32 	[%rd9+128], %f457;
$L__BB3_57:
	setp.ge.s32 	%p72, %r45, %r47;
	setp.ge.s32 	%p73, %r39, %r48;
	or.pred  	%p74, %p72, %p73;
	@%p74 bra 	$L__BB3_59;
	st.global.f32 	[%rd9+192], %f458;
$L__BB3_59:
	ret;

}
	// .globl	_Z34matmul_mixed_precision_fp16_outputPK6__halfS1_PS_iii
.visible .entry _Z34matmul_mixed_precision_fp16_outputPK6__halfS1_PS_iii(
	.param .u64 .ptr .align 1 _Z34matmul_mixed_precision_fp16_outputPK6__halfS1_PS_iii_param_0,
	.param .u64 .ptr .align 1 _Z34matmul_mixed_precision_fp16_outputPK6__halfS1_PS_iii_param_1,
	.param .u64 .ptr .align 1 _Z34matmul_mixed_precision_fp16_outputPK6__halfS1_PS_iii_param_2,
	.param .u32 _Z34matmul_mixed_precision_fp16_outputPK6__halfS1_PS_iii_param_3,
	.param .u32 _Z34matmul_mixed_precision_fp16_outputPK6__halfS1_PS_iii_param_4,
	.param .u32 _Z34matmul_mixed_precision_fp16_outputPK6__halfS1_PS_iii_param_5
)
{
	.reg .pred 	%p<26>;
	.reg .b16 	%rs<128>;
	.reg .b32 	%r<74>;
	.reg .b32 	%f<164>;
	.reg .b64 	%rd<27>;
	// demoted variable
	.shared .align 2 .b8 _ZZ34matmul_mixed_precision_fp16_outputPK6__halfS1_PS_iiiE2As[512];
	// demoted variable
	.shared .align 2 .b8 _ZZ34matmul_mixed_precision_fp16_outputPK6__halfS1_PS_iiiE2Bs[512];
	ld.param.u64 	%rd4, [_Z34matmul_mixed_precision_fp16_outputPK6__halfS1_PS_iii_param_0];
	ld.param.u64 	%rd5, [_Z34matmul_mixed_precision_fp16_outputPK6__halfS1_PS_iii_param_1];
	ld.param.u32 	%r33, [_Z34matmul_mixed_precision_fp16_outputPK6__halfS1_PS_iii_param_3];
	ld.param.u32 	%r34, [_Z34matmul_mixed_precision_fp16_outputPK6__halfS1_PS_iii_param_4];
	ld.param.u32 	%r35, [_Z34matmul_mixed_precision_fp16_outputPK6__halfS1_PS_iii_param_5];
	cvta.to.global.u64 	%rd1, %rd5;
	cvta.to.global.u64 	%rd2, %rd4;
	mov.u32 	%r1, %tid.x;
	mov.u32 	%r2, %tid.y;
	mov.u32 	%r36, %ctaid.y;
	shl.b32 	%r37, %r36, 4;
	add.s32 	%r3, %r37, %r2;
	mov.u32 	%r38, %ctaid.x;
	shl.b32 	%r4, %r38, 4;
	add.s32 	%r5, %r4, %r1;
	setp.lt.s32 	%p1, %r35, 1;
	mov.f32 	%f163, 0f00000000;
	@%p1 bra 	$L__BB4_25;
	add.s32 	%r6, %r35, 15;
	mul.lo.s32 	%r7, %r35, %r3;
	shl.b32 	%r40, %r2, 5;
	mov.u32 	%r41, _ZZ34matmul_mixed_precision_fp16_outputPK6__halfS1_PS_iiiE2As;
	add.s32 	%r8, %r41, %r40;
	mov.u32 	%r42, _ZZ34matmul_mixed_precision_fp16_outputPK6__halfS1_PS_iiiE2Bs;
	shl.b32 	%r43, %r1, 1;
	add.s32 	%r10, %r42, %r43;
	add.s32 	%r9, %r10, %r40;
	setp.lt.u32 	%p2, %r35, 17;
	mov.f32 	%f163, 0f00000000;
	mov.b32 	%r73, 0;
	@%p2 bra 	$L__BB4_17;
	shr.u32 	%r45, %r6, 4;
	and.b32  	%r46, %r45, 134217726;
	neg.s32 	%r72, %r46;
	add.s32 	%r47, %r2, 16;
	mad.lo.s32 	%r48, %r34, %r47, %r1;
	add.s32 	%r69, %r48, %r4;
	mad.lo.s32 	%r49, %r2, %r34, %r1;
	add.s32 	%r68, %r49, %r4;
	add.s32 	%r66, %r1, %r7;
	mov.f32 	%f163, 0f00000000;
	mov.b32 	%r71, 16;
	cvt.u64.u32 	%rd10, %r7;
	cvt.u64.u32 	%rd11, %r1;
	mov.u32 	%r67, %r1;
	mov.u32 	%r70, %r2;
$L__BB4_3:
	setp.ge.s32 	%p3, %r3, %r33;
	setp.ge.s32 	%p4, %r67, %r35;
	or.pred  	%p5, %p3, %p4;
	@%p5 bra 	$L__BB4_5;
	mul.wide.u32 	%rd6, %r66, 2;
	add.s64 	%rd7, %rd2, %rd6;
	ld.global.nc.u16 	%rs122, [%rd7];
	bra.uni 	$L__BB4_6;
$L__BB4_5:
	mov.f32 	%f12, 0f00000000;
	// begin inline asm
	{  cvt.rn.f16.f32 %rs122, %f12;}

	// end inline asm
$L__BB4_6:
	setp.ge.s32 	%p6, %r5, %r34;
	shl.b32 	%r50, %r1, 1;
	add.s32 	%r51, %r8, %r50;
	st.shared.u16 	[%r51], %rs122;
	setp.ge.s32 	%p7, %r70, %r35;
	or.pred  	%p8, %p6, %p7;
	@%p8 bra 	$L__BB4_8;
	mul.wide.s32 	%rd8, %r68, 2;
	add.s64 	%rd9, %rd1, %rd8;
	ld.global.nc.u16 	%rs123, [%rd9];
	bra.uni 	$L__BB4_9;
$L__BB4_8:
	mov.f32 	%f13, 0f00000000;
	// begin inline asm
	{  cvt.rn.f16.f32 %rs123, %f13;}

	// end inline asm
$L__BB4_9:
	setp.lt.s32 	%p9, %r3, %r33;
	st.shared.u16 	[%r9], %rs123;
	bar.sync 	0;
	ld.shared.u16 	%rs21, [%r8];
	// begin inline asm
	{  cvt.f32.f16 %f14, %rs21;}

	// end inline asm
	ld.shared.u16 	%rs22, [%r10];
	// begin inline asm
	{  cvt.f32.f16 %f15, %rs22;}

	// end inline asm
	fma.rn.f32 	%f46, %f14, %f15, %f163;
	ld.shared.u16 	%rs23, [%r8+2];
	// begin inline asm
	{  cvt.f32.f16 %f16, %rs23;}

	// end inline asm
	ld.shared.u16 	%rs24, [%r10+32];
	// begin inline asm
	{  cvt.f32.f16 %f17, %rs24;}

	// end inline asm
	fma.rn.f32 	%f47, %f16, %f17, %f46;
	ld.shared.u16 	%rs25, [%r8+4];
	// begin inline asm
	{  cvt.f32.f16 %f18, %rs25;}

	// end inline asm
	ld.shared.u16 	%rs26, [%r10+64];
	// begin inline asm
	{  cvt.f32.f16 %f19, %rs26;}

	// end inline asm
	fma.rn.f32 	%f48, %f18, %f19, %f47;
	ld.shared.u16 	%rs27, [%r8+6];
	// begin inline asm
	{  cvt.f32.f16 %f20, %rs27;}

	// end inline asm
	ld.shared.u16 	%rs28, [%r10+96];
	// begin inline asm
	{  cvt.f32.f16 %f21, %rs28;}

	// end inline asm
	fma.rn.f32 	%f49, %f20, %f21, %f48;
	ld.shared.u16 	%rs29, [%r8+8];
	// begin inline asm
	{  cvt.f32.f16 %f22, %rs29;}

	// end inline asm
	ld.shared.u16 	%rs30, [%r10+128];
	// begin inline asm
	{  cvt.f32.f16 %f23, %rs30;}

	// end inline asm
	fma.rn.f32 	%f50, %f22, %f23, %f49;
	ld.shared.u16 	%rs31, [%r8+10];
	// begin inline asm
	{  cvt.f32.f16 %f24, %rs31;}

	// end inline asm
	ld.shared.u16 	%rs32, [%r10+160];
	// begin inline asm
	{  cvt.f32.f16 %f25, %rs32;}

	// end inline asm
	fma.rn.f32 	%f51, %f24, %f25, %f50;
	ld.shared.u16 	%rs33, [%r8+12];
	// begin inline asm
	{  cvt.f32.f16 %f26, %rs33;}

	// end inline asm
	ld.shared.u16 	%rs34, [%r10+192];
	// begin inline asm
	{  cvt.f32.f16 %f27, %rs34;}

	// end inline asm
	fma.rn.f32 	%f52, %f26, %f27, %f51;
	ld.shared.u16 	%rs35, [%r8+14];
	// begin inline asm
	{  cvt.f32.f16 %f28, %rs35;}

	// end inline asm
	ld.shared.u16 	%rs36, [%r10+224];
	// begin inline asm
	{  cvt.f32.f16 %f29, %rs36;}

	// end inline asm
	fma.rn.f32 	%f53, %f28, %f29, %f52;
	ld.shared.u16 	%rs37, [%r8+16];
	// begin inline asm
	{  cvt.f32.f16 %f30, %rs37;}

	// end inline asm
	ld.shared.u16 	%rs38, [%r10+256];
	// begin inline asm
	{  cvt.f32.f16 %f31, %rs38;}

	// end inline asm
	fma.rn.f32 	%f54, %f30, %f31, %f53;
	ld.shared.u16 	%rs39, [%r8+18];
	// begin inline asm
	{  cvt.f32.f16 %f32, %rs39;}

	// end inline asm
	ld.shared.u16 	%rs40, [%r10+288];
	// begin inline asm
	{  cvt.f32.f16 %f33, %rs40;}

	// end inline asm
	fma.rn.f32 	%f55, %f32, %f33, %f54;
	ld.shared.u16 	%rs41, [%r8+20];
	// begin inline asm
	{  cvt.f32.f16 %f34, %rs41;}

	// end inline asm
	ld.shared.u16 	%rs42, [%r10+320];
	// begin inline asm
	{  cvt.f32.f16 %f35, %rs42;}

	// end inline asm
	fma.rn.f32 	%f56, %f34, %f35, %f55;
	ld.shared.u16 	%rs43, [%r8+22];
	// begin inline asm
	{  cvt.f32.f16 %f36, %rs43;}

	// end inline asm
	ld.shared.u16 	%rs44, [%r10+352];
	// begin inline asm
	{  cvt.f32.f16 %f37, %rs44;}

	// end inline asm
	fma.rn.f32 	%f57, %f36, %f37, %f56;
	ld.shared.u16 	%rs45, [%r8+24];
	// begin inline asm
	{  cvt.f32.f16 %f38, %rs45;}

	// end inline asm
	ld.shared.u16 	%rs46, [%r10+384];
	// begin inline asm
	{  cvt.f32.f16 %f39, %rs46;}

	// end inline asm
	fma.rn.f32 	%f58, %f38, %f39, %f57;
	ld.shared.u16 	%rs47, [%r8+26];
	// begin inline asm
	{  cvt.f32.f16 %f40, %rs47;}

	// end inline asm
	ld.shared.u16 	%rs48, [%r10+416];
	// begin inline asm
	{  cvt.f32.f16 %f41, %rs48;}

	// end inline asm
	fma.rn.f32 	%f59, %f40, %f41, %f58;
	ld.shared.u16 	%rs49, [%r8+28];
	// begin inline asm
	{  cvt.f32.f16 %f42, %rs49;}

	// end inline asm
	ld.shared.u16 	%rs50, [%r10+448];
	// begin inline asm
	{  cvt.f32.f16 %f43, %rs50;}

	// end inline asm
	fma.rn.f32 	%f60, %f42, %f43, %f59;
	ld.shared.u16 	%rs51, [%r8+30];
	// begin inline asm
	{  cvt.f32.f16 %f44, %rs51;}

	// end inline asm
	ld.shared.u16 	%rs52, [%r10+480];
	// begin inline asm
	{  cvt.f32.f16 %f45, %rs52;}

	// end inline asm
	fma.rn.f32 	%f2, %f44, %f45, %f60;
	bar.sync 	0;
	add.s32 	%r52, %r67, 16;
	setp.lt.s32 	%p10, %r52, %r35;
	and.pred  	%p11, %p9, %p10;
	@%p11 bra 	$L__BB4_11;
	mov.f32 	%f61, 0f00000000;
	// begin inline asm
	{  cvt.rn.f16.f32 %rs124, %f61;}

	// end inline asm
	bra.uni 	$L__BB4_12;
$L__BB4_11:
	add.s32 	%r53, %r71, -16;
	cvt.u64.u32 	%rd12, %r53;
	add.s64 	%rd13, %rd12, %rd11;
	add.s64 	%rd14, %rd13, %rd10;
	shl.b64 	%rd15, %rd14, 1;
	add.s64 	%rd16, %rd2, %rd15;
	ld.global.nc.u16 	%rs124, [%rd16+32];
$L__BB4_12:
	setp.lt.s32 	%p12, %r5, %r34;
	shl.b32 	%r54, %r1, 1;
	add.s32 	%r55, %r8, %r54;
	st.shared.u16 	[%r55], %rs124;
	add.s32 	%r56, %r70, 16;
	setp.lt.s32 	%p13, %r56, %r35;
	and.pred  	%p14, %p12, %p13;
	@%p14 bra 	$L__BB4_14;
	mov.f32 	%f62, 0f00000000;
	// begin inline asm
	{  cvt.rn.f16.f32 %rs125, %f62;}

	// end inline asm
	bra.uni 	$L__BB4_15;
$L__BB4_14:
	mul.wide.s32 	%rd17, %r69, 2;
	add.s64 	%rd18, %rd1, %rd17;
	ld.global.nc.u16 	%rs125, [%rd18];
$L__BB4_15:
	st.shared.u16 	[%r9], %rs125;
	bar.sync 	0;
	ld.shared.u16 	%rs55, [%r8];
	// begin inline asm
	{  cvt.f32.f16 %f63, %rs55;}

	// end inline asm
	ld.shared.u16 	%rs56, [%r10];
	// begin inline asm
	{  cvt.f32.f16 %f64, %rs56;}

	// end inline asm
	fma.rn.f32 	%f95, %f63, %f64, %f2;
	ld.shared.u16 	%rs57, [%r8+2];
	// begin inline asm
	{  cvt.f32.f16 %f65, %rs57;}

	// end inline asm
	ld.shared.u16 	%rs58, [%r10+32];
	// begin inline asm
	{  cvt.f32.f16 %f66, %rs58;}

	// end inline asm
	fma.rn.f32 	%f96, %f65, %f66, %f95;
	ld.shared.u16 	%rs59, [%r8+4];
	// begin inline asm
	{  cvt.f32.f16 %f67, %rs59;}

	// end inline asm
	ld.shared.u16 	%rs60, [%r10+64];
	// begin inline asm
	{  cvt.f32.f16 %f68, %rs60;}

	// end inline asm
	fma.rn.f32 	%f97, %f67, %f68, %f96;
	ld.shared.u16 	%rs61, [%r8+6];
	// begin inline asm
	{  cvt.f32.f16 %f69, %rs61;}

	// end inline asm
	ld.shared.u16 	%rs62, [%r10+96];
	// begin inline asm
	{  cvt.f32.f16 %f70, %rs62;}

	// end inline asm
	fma.rn.f32 	%f98, %f69, %f70, %f97;
	ld.shared.u16 	%rs63, [%r8+8];
	// begin inline asm
	{  cvt.f32.f16 %f71, %rs63;}

	// end inline asm
	ld.shared.u16 	%rs64, [%r10+128];
	// begin inline asm
	{  cvt.f32.f16 %f72, %rs64;}

	// end inline asm
	fma.rn.f32 	%f99, %f71, %f72, %f98;
	ld.shared.u16 	%rs65, [%r8+10];
	// begin inline asm
	{  cvt.f32.f16 %f73, %rs65;}

	// end inline asm
	ld.shared.u16 	%rs66, [%r10+160];
	// begin inline asm
	{  cvt.f32.f16 %f74, %rs66;}

	// end inline asm
	fma.rn.f32 	%f100, %f73, %f74, %f99;
	ld.shared.u16 	%rs67, [%r8+12];
	// begin inline asm
	{  cvt.f32.f16 %f75, %rs67;}

	// end inline asm
	ld.shared.u16 	%rs68, [%r10+192];
	// begin inline asm
	{  cvt.f32.f16 %f76, %rs68;}

	// end inline asm
	fma.rn.f32 	%f101, %f75, %f76, %f100;
	ld.shared.u16 	%rs69, [%r8+14];
	// begin inline asm
	{  cvt.f32.f16 %f77, %rs69;}

	// end inline asm
	ld.shared.u16 	%rs70, [%r10+224];
	// begin inline asm
	{  cvt.f32.f16 %f78, %rs70;}

	// end inline asm
	fma.rn.f32 	%f102, %f77, %f78, %f101;
	ld.shared.u16 	%rs71, [%r8+16];
	// begin inline asm
	{  cvt.f32.f16 %f79, %rs71;}

	// end inline asm
	ld.shared.u16 	%rs72, [%r10+256];
	// begin inline asm
	{  cvt.f32.f16 %f80, %rs72;}

	// end inline asm
	fma.rn.f32 	%f103, %f79, %f80, %f102;
	ld.shared.u16 	%rs73, [%r8+18];
	// begin inline asm
	{  cvt.f32.f16 %f81, %rs73;}

	// end inline asm
	ld.shared.u16 	%rs74, [%r10+288];
	// begin inline asm
	{  cvt.f32.f16 %f82, %rs74;}

	// end inline asm
	fma.rn.f32 	%f104, %f81, %f82, %f103;
	ld.shared.u16 	%rs75, [%r8+20];
	// begin inline asm
	{  cvt.f32.f16 %f83, %rs75;}

	// end inline asm
	ld.shared.u16 	%rs76, [%r10+320];
	// begin inline asm
	{  cvt.f32.f16 %f84, %rs76;}

	// end inline asm
	fma.rn.f32 	%f105, %f83, %f84, %f104;
	ld.shared.u16 	%rs77, [%r8+22];
	// begin inline asm
	{  cvt.f32.f16 %f85, %rs77;}

	// end inline asm
	ld.shared.u16 	%rs78, [%r10+352];
	// begin inline asm
	{  cvt.f32.f16 %f86, %rs78;}

	// end inline asm
	fma.rn.f32 	%f106, %f85, %f86, %f105;
	ld.shared.u16 	%rs79, [%r8+24];
	// begin inline asm
	{  cvt.f32.f16 %f87, %rs79;}

	// end inline asm
	ld.shared.u16 	%rs80, [%r10+384];
	// begin inline asm
	{  cvt.f32.f16 %f88, %rs80;}

	// end inline asm
	fma.rn.f32 	%f107, %f87, %f88, %f106;
	ld.shared.u16 	%rs81, [%r8+26];
	// begin inline asm
	{  cvt.f32.f16 %f89, %rs81;}

	// end inline asm
	ld.shared.u16 	%rs82, [%r10+416];
	// begin inline asm
	{  cvt.f32.f16 %f90, %rs82;}

	// end inline asm
	fma.rn.f32 	%f108, %f89, %f90, %f107;
	ld.shared.u16 	%rs83, [%r8+28];
	// begin inline asm
	{  cvt.f32.f16 %f91, %rs83;}

	// end inline asm
	ld.shared.u16 	%rs84, [%r10+448];
	// begin inline asm
	{  cvt.f32.f16 %f92, %rs84;}

	// end inline asm
	fma.rn.f32 	%f109, %f91, %f92, %f108;
	ld.shared.u16 	%rs85, [%r8+30];
	// begin inline asm
	{  cvt.f32.f16 %f93, %rs85;}

	// end inline asm
	ld.shared.u16 	%rs86, [%r10+480];
	// begin inline asm
	{  cvt.f32.f16 %f94, %rs86;}

	// end inline asm
	fma.rn.f32 	%f163, %f93, %f94, %f109;
	bar.sync 	0;
	add.s32 	%r72, %r72, 2;
	add.s32 	%r71, %r71, 32;
	add.s32 	%r70, %r70, 32;
	shl.b32 	%r57, %r34, 5;
	add.s32 	%r69, %r69, %r57;
	add.s32 	%r68, %r68, %r57;
	add.s32 	%r67, %r67, 32;
	add.s32 	%r66, %r66, 32;
	setp.ne.s32 	%p15, %r72, 0;
	@%p15 bra 	$L__BB4_3;
	and.b32  	%r73, %r6, 2147483616;
$L__BB4_17:
	and.b32  	%r58, %r6, 16;
	setp.eq.s32 	%p16, %r58, 0;
	@%p16 bra 	$L__BB4_25;
	setp.lt.s32 	%p17, %r3, %r33;
	add.s32 	%r59, %r73, %r1;
	add.s32 	%r32, %r73, %r2;
	setp.lt.s32 	%p18, %r59, %r35;
	and.pred  	%p19, %p17, %p18;
	@%p19 bra 	$L__BB4_20;
	mov.f32 	%f110, 0f00000000;
	// begin inline asm
	{  cvt.rn.f16.f32 %rs126, %f110;}

	// end inline asm
	bra.uni 	$L__BB4_21;
$L__BB4_20:
	add.s32 	%r60, %r59, %r7;
	mul.wide.u32 	%rd19, %r60, 2;
	add.s64 	%rd20, %rd2, %rd19;
	ld.global.nc.u16 	%rs126, [%rd20];
$L__BB4_21:
	setp.lt.s32 	%p20, %r5, %r34;
	mov.u32 	%r61, %tid.x;
	shl.b32 	%r62, %r61, 1;
	add.s32 	%r63, %r8, %r62;
	st.shared.u16 	[%r63], %rs126;
	setp.lt.s32 	%p21, %r32, %r35;
	and.pred  	%p22, %p20, %p21;
	@%p22 bra 	$L__BB4_23;
	mov.f32 	%f111, 0f00000000;
	// begin inline asm
	{  cvt.rn.f16.f32 %rs127, %f111;}

	// end inline asm
	bra.uni 	$L__BB4_24;
$L__BB4_23:
	mad.lo.s32 	%r64, %r32, %r34, %r5;
	mul.wide.s32 	%rd21, %r64, 2;
	add.s64 	%rd22, %rd1, %rd21;
	ld.global.nc.u16 	%rs127, [%rd22];
$L__BB4_24:
	st.shared.u16 	[%r9], %rs127;
	bar.sync 	0;
	ld.shared.u16 	%rs89, [%r8];
	// begin inline asm
	{  cvt.f32.f16 %f112, %rs89;}

	// end inline asm
	ld.shared.u16 	%rs90, [%r10];
	// begin inline asm
	{  cvt.f32.f16 %f113, %rs90;}

	// end inline asm
	fma.rn.f32 	%f144, %f112, %f113, %f163;
	ld.shared.u16 	%rs91, [%r8+2];
	// begin inline asm
	{  cvt.f32.f16 %f114, %rs91;}

	// end inline asm
	ld.shared.u16 	%rs92, [%r10+32];
	// begin inline asm
	{  cvt.f32.f16 %f115, %rs92;}

	// end inline asm
	fma.rn.f32 	%f145, %f114, %f115, %f144;
	ld.shared.u16 	%rs93, [%r8+4];
	// begin inline asm
	{  cvt.f32.f16 %f116, %rs93;}

	// end inline asm
	ld.shared.u16 	%rs94, [%r10+64];
	// begin inline asm
	{  cvt.f32.f16 %f117, %rs94;}

	// end inline asm
	fma.rn.f32 	%f146, %f116, %f117, %f145;
	ld.shared.u16 	%rs95, [%r8+6];
	// begin inline asm
	{  cvt.f32.f16 %f118, %rs95;}

	// end inline asm
	ld.shared.u16 	%rs96, [%r10+96];
	// begin inline asm
	{  cvt.f32.f16 %f119, %rs96;}

	// end inline asm
	fma.rn.f32 	%f147, %f118, %f119, %f146;
	ld.shared.u16 	%rs97, [%r8+8];
	// begin inline asm
	{  cvt.f32.f16 %f120, %rs97;}

	// end inline asm
	ld.shared.u16 	%rs98, [%r10+128];
	// begin inline asm
	{  cvt.f32.f16 %f121, %rs98;}

	// end inline asm
	fma.rn.f32 	%f148, %f120, %f121, %f147;
	ld.shared.u16 	%rs99, [%r8+10];
	// begin inline asm
	{  cvt.f32.f16 %f122, %rs99;}

	// end inline asm
	ld.shared.u16 	%rs100, [%r10+160];
	// begin inline asm
	{  cvt.f32.f16 %f123, %rs100;}

	// end inline asm
	fma.rn.f32 	%f149, %f122, %f123, %f148;
	ld.shared.u16 	%rs101, [%r8+12];
	// begin inline asm
	{  cvt.f32.f16 %f124, %rs101;}

	// end inline asm
	ld.shared.u16 	%rs102, [%r10+192];
	// begin inline asm
	{  cvt.f32.f16 %f125, %rs102;}

	// end inline asm
	fma.rn.f32 	%f150, %f124, %f125, %f149;
	ld.shared.u16 	%rs103, [%r8+14];
	// begin inline asm
	{  cvt.f32.f16 %f126, %rs103;}

	// end inline asm
	ld.shared.u16 	%rs104, [%r10+224];
	// begin inline asm
	{  cvt.f32.f16 %f127, %rs104;}

	// end inline asm
	fma.rn.f32 	%f151, %f126, %f127, %f150;
	ld.shared.u16 	%rs105, [%r8+16];
	// begin inline asm
	{  cvt.f32.f16 %f128, %rs105;}

	// end inline asm
	ld.shared.u16 	%rs106, [%r10+256];
	// begin inline asm
	{  cvt.f32.f16 %f129, %rs106;}

	// end inline asm
	fma.rn.f32 	%f152, %f128, %f129, %f151;
	ld.shared.u16 	%rs107, [%r8+18];
	// begin inline asm
	{  cvt.f32.f16 %f130, %rs107;}

	// end inline asm
	ld.shared.u16 	%rs108, [%r10+288];
	// begin inline asm
	{  cvt.f32.f16 %f131, %rs108;}

	// end inline asm
	fma.rn.f32 	%f153, %f130, %f131, %f152;
	ld.shared.u16 	%rs109, [%r8+20];
	// begin inline asm
	{  cvt.f32.f16 %f132, %rs109;}

	// end inline asm
	ld.shared.u16 	%rs110, [%r10+320];
	// begin inline asm
	{  cvt.f32.f16 %f133, %rs110;}

	// end inline asm
	fma.rn.f32 	%f154, %f132, %f133, %f153;
	ld.shared.u16 	%rs111, [%r8+22];
	// begin inline asm
	{  cvt.f32.f16 %f134, %rs111;}

	// end inline asm
	ld.shared.u16 	%rs112, [%r10+352];
	// begin inline asm
	{  cvt.f32.f16 %f135, %rs112;}

	// end inline asm
	fma.rn.f32 	%f155, %f134, %f135, %f154;
	ld.shared.u16 	%rs113, [%r8+24];
	// begin inline asm
	{  cvt.f32.f16 %f136, %rs113;}

	// end inline asm
	ld.shared.u16 	%rs114, [%r10+384];
	// begin inline asm
	{  cvt.f32.f16 %f137, %rs114;}

	// end inline asm
	fma.rn.f32 	%f156, %f136, %f137, %f155;
	ld.shared.u16 	%rs115, [%r8+26];
	// begin inline asm
	{  cvt.f32.f16 %f138, %rs115;}

	// end inline asm
	ld.shared.u16 	%rs116, [%r10+416];
	// begin inline asm
	{  cvt.f32.f16 %f139, %rs116;}

	// end inline asm
	fma.rn.f32 	%f157, %f138, %f139, %f156;
	ld.shared.u16 	%rs117, [%r8+28];
	// begin inline asm
	{  cvt.f32.f16 %f140, %rs117;}

	// end inline asm
	ld.shared.u16 	%rs118, [%r10+448];
	// begin inline asm
	{  cvt.f32.f16 %f141, %rs118;}

	// end inline asm
	fma.rn.f32 	%f158, %f140, %f141, %f157;
	ld.shared.u16 	%rs119, [%r8+30];
	// begin inline asm
	{  cvt.f32.f16 %f142, %rs119;}

	// end inline asm
	ld.shared.u16 	%rs120, [%r10+480];
	// begin inline asm
	{  cvt.f32.f16 %f143, %rs120;}

	// end inline asm
	fma.rn.f32 	%f163, %f142, %f143, %f158;
	bar.sync 	0;
$L__BB4_25:
	setp.ge.s32 	%p23, %r3, %r33;
	setp.ge.s32 	%p24, %r5, %r34;
	or.pred  	%p25, %p23, %p24;
	@%p25 bra 	$L__BB4_27;
	ld.param.u64 	%rd26, [_Z34matmul_mixed_precision_fp16_outputPK6__halfS1_PS_iii_param_2];
	// begin inline asm
	{  cvt.rn.f16.f32 %rs121, %f163;}

	// end inline asm
	mad.lo.s32 	%r65, %r34, %r3, %r5;
	cvta.to.global.u64 	%rd23, %rd26;
	mul.wide.s32 	%rd24, %r65, 2;
	add.s64 	%rd25, %rd23, %rd24;
	st.global.u16 	[%rd25], %rs121;
$L__BB4_27:
	ret;

}
	// .globl	_Z20convert_fp32_to_fp16PKfP6__halfi
.visible .entry _Z20convert_fp32_to_fp16PKfP6__halfi(
	.param .u64 .ptr .align 1 _Z20convert_fp32_to_fp16PKfP6__halfi_param_0,
	.param .u64 .ptr .align 1 _Z20convert_fp32_to_fp16PKfP6__halfi_param_1,
	.param .u32 _Z20convert_fp32_to_fp16PKfP6__halfi_param_2
)
{
	.reg .pred 	%p<2>;
	.reg .b16 	%rs<2>;
	.reg .b32 	%r<6>;
	.reg .b32 	%f<2>;
	.reg .b64 	%rd<9>;

	ld.param.u64 	%rd1, [_Z20convert_fp32_to_fp16PKfP6__halfi_param_0];
	ld.param.u64 	%rd2, [_Z20convert_fp32_to_fp16PKfP6__halfi_param_1];
	ld.param.u32 	%r2, [_Z20convert_fp32_to_fp16PKfP6__halfi_param_2];
	mov.u32 	%r3, %ctaid.x;
	mov.u32 	%r4, %ntid.x;
	mov.u32 	%r5, %tid.x;
	mad.lo.s32 	%r1, %r3, %r4, %r5;
	setp.ge.s32 	%p1, %r1, %r2;
	@%p1 bra 	$L__BB5_2;
	cvta.to.global.u64 	%rd3, %rd1;
	cvta.to.global.u64 	%rd4, %rd2;
	mul.wide.s32 	%rd5, %r1, 4;
	add.s64 	%rd6, %rd3, %rd5;
	ld.global.f32 	%f1, [%rd6];
	// begin inline asm
	{  cvt.rn.f16.f32 %rs1, %f1;}

	// end inline asm
	mul.wide.s32 	%rd7, %r1, 2;
	add.s64 	%rd8, %rd4, %rd7;
	st.global.u16 	[%rd8], %rs1;
$L__BB5_2:
	ret;

}
	// .globl	_Z20convert_fp16_to_fp32PK6__halfPfi
.visible .entry _Z20convert_fp16_to_fp32PK6__halfPfi(
	.param .u64 .ptr .align 1 _Z20convert_fp16_to_fp32PK6__halfPfi_param_0,
	.param .u64 .ptr .align 1 _Z20convert_fp16_to_fp32PK6__halfPfi_param_1,
	.param .u32 _Z20convert_fp16_to_fp32PK6__halfPfi_param_2
)
{
	.reg .pred 	%p<2>;
	.reg .b16 	%rs<2>;
	.reg .b32 	%r<6>;
	.reg .b32 	%f<2>;
	.reg .b64 	%rd<9>;

	ld.param.u64 	%rd1, [_Z20convert_fp16_to_fp32PK6__halfPfi_param_0];
	ld.param.u64 	%rd2, [_Z20convert_fp16_to_fp32PK6__halfPfi_param_1];
	ld.param.u32 	%r2, [_Z20convert_fp16_to_fp32PK6__halfPfi_param_2];
	mov.u32 	%r3, %ctaid.x;
	mov.u32 	%r4, %ntid.x;
	mov.u32 	%r5, %tid.x;
	mad.lo.s32 	%r1, %r3, %r4, %r5;
	setp.ge.s32 	%p1, %r1, %r2;
	@%p1 bra 	$L__BB6_2;
	cvta.to.global.u64 	%rd3, %rd1;
	cvta.to.global.u64 	%rd4, %rd2;
	mul.wide.s32 	%rd5, %r1, 2;
	add.s64 	%rd6, %rd3, %rd5;
	ld.global.u16 	%rs1, [%rd6];
	// begin inline asm
	{  cvt.f32.f16 %f1, %rs1;}

	// end inline asm
	mul.wide.s32 	%rd7, %r1, 4;
	add.s64 	%rd8, %rd4, %rd7;
	st.global.f32 	[%rd8], %f1;
$L__BB6_2:
	ret;

}


// ===== COMPILED SASS (sm_100) =====

	.target	sm_100

	.elftype	@"ET_EXEC"


//--------------------- .note.nv.tkinfo           --------------------------
	.section	.note.nv.tkinfo,"",@"SHT_NOTE"
	.sectionflags	@"SHF_NOTE_NV_TKINFO"
	.tkinfo
        /*0018*/ 	.word	0x00000002
        /*0030*/ 	.string	""
        /*0030*/ 	.string	"ptxas"
        /*0030*/ 	.string	"Cuda compilation tools, release 13.0, V13.0.88"
        /*0030*/ 	.string	"Build cuda_13.0.r13.0/compiler.36424714_0"
        /*0030*/ 	.string	"-arch sm_100 -m 64 "



//--------------------- .note.nv.cuinfo           --------------------------
	.section	.note.nv.cuinfo,"",@"SHT_NOTE"
	.sectionflags	@"SHF_NOTE_NV_CUINFO"
        /*0018*/ 	.short	0x0002
        /*001a*/ 	.short	0x0064
        /*001c*/ 	.short	0x0082
	.zero		2


//--------------------- .nv.info                  --------------------------
	.section	.nv.info,"",@"SHT_CUDA_INFO"
	.align	4


	//----- nvinfo : EIATTR_REGCOUNT
	.align		4
        /*0000*/ 	.byte	0x04, 0x2f
        /*0002*/ 	.short	(.L_1 - .L_0)
	.align		4
.L_0:
        /*0004*/ 	.word	index@(_Z11matmul_fp32PKfS0_Pfiii)
        /*0008*/ 	.word	0x00000020


	//----- nvinfo : EIATTR_FRAME_SIZE
	.align		4
.L_1:
        /*000c*/ 	.byte	0x04, 0x11
        /*000e*/ 	.short	(.L_3 - .L_2)
	.align		4
.L_2:
        /*0010*/ 	.word	index@(_Z11matmul_fp32PKfS0_Pfiii)
        /*0014*/ 	.word	0x00000000


	//----- nvinfo : EIATTR_REGCOUNT
	.align		4
.L_3:
        /*0018*/ 	.byte	0x04, 0x2f
        /*001a*/ 	.short	(.L_5 - .L_4)
	.align		4
.L_4:
        /*001c*/ 	.word	index@(_Z16matmul_fp16_purePK6__halfS1_PS_iii)
        /*0020*/ 	.word	0x00000020


	//----- nvinfo : EIATTR_FRAME_SIZE
	.align		4
.L_5:
        /*0024*/ 	.byte	0x04, 0x11
        /*0026*/ 	.short	(.L_7 - .L_6)
	.align		4
.L_6:
        /*0028*/ 	.word	index@(_Z16matmul_fp16_purePK6__halfS1_PS_iii)
        /*002c*/ 	.word	0x00000000


	//----- nvinfo : EIATTR_REGCOUNT
	.align		4
.L_7:
        /*0030*/ 	.byte	0x04, 0x2f
        /*0032*/ 	.short	(.L_9 - .L_8)
	.align		4
.L_8:
        /*0034*/ 	.word	index@(_Z22matmul_mixed_precisionPK6__halfS1_Pfiii)
        /*0038*/ 	.word	0x00000020


	//----- nvinfo : EIATTR_FRAME_SIZE
	.align		4
.L_9:
        /*003c*/ 	.byte	0x04, 0x11
        /*003e*/ 	.short	(.L_11 - .L_10)
	.align		4
.L_10:
        /*0040*/ 	.word	index@(_Z22matmul_mixed_precisionPK6__halfS1_Pfiii)
        /*0044*/ 	.word	0x00000000


	//----- nvinfo : EIATTR_REGCOUNT
	.align		4
.L_11:
        /*0048*/ 	.byte	0x04, 0x2f
        /*004a*/ 	.short	(.L_13 - .L_12)
	.align		4
.L_12:
        /*004c*/ 	.word	index@(_Z39matmul_mixed_precision_register_blockedPK6__halfS1_Pfiii)
        /*0050*/ 	.word	0x00000030


	//----- nvinfo : EIATTR_FRAME_SIZE
	.align		4
.L_13:
        /*0054*/ 	.byte	0x04, 0x11
        /*0056*/ 	.short	(.L_15 - .L_14)
	.align		4
.L_14:
        /*0058*/ 	.word	index@(_Z39matmul_mixed_precision_register_blockedPK6__halfS1_Pfiii)
        /*005c*/ 	.word	0x00000000


	//----- nvinfo : EIATTR_REGCOUNT
	.align		4
.L_15:
        /*0060*/ 	.byte	0x04, 0x2f
        /*0062*/ 	.short	(.L_17 - .L_16)
	.align		4
.L_16:
        /*0064*/ 	.word	index@(_Z34matmul_mixed_precision_fp16_outputPK6__halfS1_PS_iii)
        /*0068*/ 	.word	0x00000020


	//----- nvinfo : EIATTR_FRAME_SIZE
	.align		4
.L_17:
        /*006c*/ 	.byte	0x04, 0x11
        /*006e*/ 	.short	(.L_19 - .L_18)
	.align		4
.L_18:
        /*0070*/ 	.word	index@(_Z34matmul_mixed_precision_fp16_outputPK6__halfS1_PS_iii)
        /*0074*/ 	.word	0x00000000


	//----- nvinfo : EIATTR_REGCOUNT
	.align		4
.L_19:
        /*0078*/ 	.byte	0x04, 0x2f
        /*007a*/ 	.short	(.L_21 - .L_20)
	.align		4
.L_20:
        /*007c*/ 	.word	index@(_Z20convert_fp32_to_fp16PKfP6__halfi)
        /*0080*/ 	.word	0x0000000a


	//----- nvinfo : EIATTR_FRAME_SIZE
	.align		4
.L_21:
        /*0084*/ 	.byte	0x04, 0x11
        /*0086*/ 	.short	(.L_23 - .L_22)
	.align		4
.L_22:
        /*0088*/ 	.word	index@(_Z20convert_fp32_to_fp16PKfP6__halfi)
        /*008c*/ 	.word	0x00000000


	//----- nvinfo : EIATTR_REGCOUNT
	.align		4
.L_23:
        /*0090*/ 	.byte	0x04, 0x2f
        /*0092*/ 	.short	(.L_25 - .L_24)
	.align		4
.L_24:
        /*0094*/ 	.word	index@(_Z20convert_fp16_to_fp32PK6__halfPfi)
        /*0098*/ 	.word	0x0000000a


	//----- nvinfo : EIATTR_FRAME_SIZE
	.align		4
.L_25:
        /*009c*/ 	.byte	0x04, 0x11
        /*009e*/ 	.short	(.L_27 - .L_26)
	.align		4
.L_26:
        /*00a0*/ 	.word	index@(_Z20convert_fp16_to_fp32PK6__halfPfi)
        /*00a4*/ 	.word	0x00000000


	//----- nvinfo : EIATTR_MIN_STACK_SIZE
	.align		4
.L_27:
        /*00a8*/ 	.byte	0x04, 0x12
        /*00aa*/ 	.short	(.L_29 - .L_28)
	.align		4
.L_28:
        /*00ac*/ 	.word	index@(_Z20convert_fp16_to_fp32PK6__halfPfi)
        /*00b0*/ 	.word	0x00000000


	//----- nvinfo : EIATTR_MIN_STACK_SIZE
	.align		4
.L_29:
        /*00b4*/ 	.byte	0x04, 0x12
        /*00b6*/ 	.short	(.L_31 - .L_30)
	.align		4
.L_30:
        /*00b8*/ 	.word	index@(_Z20convert_fp32_to_fp16PKfP6__halfi)
        /*00bc*/ 	.word	0x00000000


	//----- nvinfo : EIATTR_MIN_STACK_SIZE
	.align		4
.L_31:
        /*00c0*/ 	.byte	0x04, 0x12
        /*00c2*/ 	.short	(.L_33 - .L_32)
	.align		4
.L_32:
        /*00c4*/ 	.word	index@(_Z34matmul_mixed_precision_fp16_outputPK6__halfS1_PS_iii)
        /*00c8*/ 	.word	0x00000000


	//----- nvinfo : EIATTR_MIN_STACK_SIZE
	.align		4
.L_33:
        /*00cc*/ 	.byte	0x04, 0x12
        /*00ce*/ 	.short	(.L_35 - .L_34)
	.align		4
.L_34:
        /*00d0*/ 	.word	index@(_Z39matmul_mixed_precision_register_blockedPK6__halfS1_Pfiii)
        /*00d4*/ 	.word	0x00000000


	//----- nvinfo : EIATTR_MIN_STACK_SIZE
	.align		4
.L_35:
        /*00d8*/ 	.byte	0x04, 0x12
        /*00da*/ 	.short	(.L_37 - .L_36)
	.align		4
.L_36:
        /*00dc*/ 	.word	index@(_Z22matmul_mixed_precisionPK6__halfS1_Pfiii)
        /*00e0*/ 	.word	0x00000000


	//----- nvinfo : EIATTR_MIN_STACK_SIZE
	.align		4
.L_37:
        /*00e4*/ 	.byte	0x04, 0x12
        /*00e6*/ 	.short	(.L_39 - .L_38)
	.align		4
.L_38:
        /*00e8*/ 	.word	index@(_Z16matmul_fp16_purePK6__halfS1_PS_iii)
        /*00ec*/ 	.word	0x00000000


	//----- nvinfo : EIATTR_MIN_STACK_SIZE
	.align		4
.L_39:
        /*00f0*/ 	.byte	0x04, 0x12
        /*00f2*/ 	.short	(.L_41 - .L_40)
	.align		4
.L_40:
        /*00f4*/ 	.word	index@(_Z11matmul_fp32PKfS0_Pfiii)
        /*00f8*/ 	.word	0x00000000
.L_41:


//--------------------- .nv.compat                --------------------------
	.section	.nv.compat,"",@"SHT_CUDA_COMPAT_INFO"
	.align	4
        /*0000*/ 	.byte	0x02, 0x09, 0x00, 0x00, 0x02, 0x02, 0x01, 0x00, 0x02, 0x05, 0x05, 0x00, 0x03, 0x07, 0x01, 0x01
        /*0010*/ 	.byte	0x02, 0x03, 0x00, 0x00, 0x02, 0x06, 0x01, 0x00, 0x04, 0x0b, 0x08, 0x00, 0x09, 0x00, 0x00, 0x00
        /*0020*/ 	.byte	0x00, 0x00, 0x00, 0x00


//--------------------- .nv.info._Z20convert_fp16_to_fp32PK6__halfPfi --------------------------
	.section	.nv.info._Z20convert_fp16_to_fp32PK6__halfPfi,"",@"SHT_CUDA_INFO"
	.sectionflags	@""
	.align	4


	//----- nvinfo : EIATTR_CUDA_API_VERSION
	.align		4
        /*0000*/ 	.byte	0x04, 0x37
        /*0002*/ 	.short	(.L_43 - .L_42)
.L_42:
        /*0004*/ 	.word	0x00000082


	//----- nvinfo : EIATTR_KPARAM_INFO
	.align		4
.L_43:
        /*0008*/ 	.byte	0x04, 0x17
        /*000a*/ 	.short	(.L_45 - .L_44)
.L_44:
        /*000c*/ 	.word	0x00000000
        /*0010*/ 	.short	0x0002
        /*0012*/ 	.short	0x0010
        /*0014*/ 	.byte	0x00, 0xf0, 0x11, 0x00


	//----- nvinfo : EIATTR_KPARAM_INFO
	.align		4
.L_45:
        /*0018*/ 	.byte	0x04, 0x17
        /*001a*/ 	.short	(.L_47 - .L_46)
.L_46:
        /*001c*/ 	.word	0x00000000
        /*0020*/ 	.short	0x0001
        /*0022*/ 	.short	0x0008
        /*0024*/ 	.byte	0x00, 0xf5, 0x21, 0x00


	//----- nvinfo : EIATTR_KPARAM_INFO
	.align		4
.L_47:
        /*0028*/ 	.byte	0x04, 0x17
        /*002a*/ 	.short	(.L_49 - .L_48)
.L_48:
        /*002c*/ 	.word	0x00000000
        /*0030*/ 	.short	0x0000
        /*0032*/ 	.short	0x0000
        /*0034*/ 	.byte	0x00, 0xf5, 0x21, 0x00


	//----- nvinfo : EIATTR_SPARSE_MMA_MASK
	.align		4
.L_49:
        /*0038*/ 	.byte	0x03, 0x50
        /*003a*/ 	.short	0x0000


	//----- nvinfo : EIATTR_MAXREG_COUNT
	.align		4
        /*003c*/ 	.byte	0x03, 0x1b
        /*003e*/ 	.short	0x00ff


	//----- nvinfo : EIATTR_MERCURY_ISA_VERSION
	.align		4
        /*0040*/ 	.byte	0x03, 0x5f
        /*0042*/ 	.short	0x0101


	//----- nvinfo : EIATTR_VRC_CTA_INIT_COUNT
	.align		4
        /*0044*/ 	.byte	0x02, 0x4a
	.zero		1
	.zero		1


	//----- nvinfo : EIATTR_EXIT_INSTR_OFFSETS
	.align		4
        /*0048*/ 	.byte	0x04, 0x1c
        /*004a*/ 	.short	(.L_51 - .L_50)


	//   ....[0]....
.L_50:
        /*004c*/ 	.word	0x00000070


	//   ....[1]....
        /*0050*/ 	.word	0x00000100


	//----- nvinfo : EIATTR_CBANK_PARAM_SIZE
	.align		4
.L_51:
        /*0054*/ 	.byte	0x03, 0x19
        /*0056*/ 	.short	0x0014


	//----- nvinfo : EIATTR_PARAM_CBANK
	.align		4
        /*0058*/ 	.byte	0x04, 0x0a
        /*005a*/ 	.short	(.L_53 - .L_52)
	.align		4
.L_52:
        /*005c*/ 	.word	index@(.nv.constant0._Z20convert_fp16_to_fp32PK6__halfPfi)
        /*0060*/ 	.short	0x0380
        /*0062*/ 	.short	0x0014


	//----- nvinfo : EIATTR_SW_WAR
	.align		4
.L_53:
        /*0064*/ 	.byte	0x04, 0x36
        /*0066*/ 	.short	(.L_55 - .L_54)
.L_54:
        /*0068*/ 	.word	0x00000008
.L_55:


//--------------------- .nv.info._Z20convert_fp32_to_fp16PKfP6__halfi --------------------------
	.section	.nv.info._Z20convert_fp32_to_fp16PKfP6__halfi,"",@"SHT_CUDA_INFO"
	.sectionflags	@""
	.align	4


	//----- nvinfo : EIATTR_CUDA_API_VERSION
	.align		4
        /*0000*/ 	.byte	0x04, 0x37
        /*0002*/ 	.short	(.L_57 - .L_56)
.L_56:
        /*0004*/ 	.word	0x00000082


	//----- nvinfo : EIATTR_KPARAM_INFO
	.align		4
.L_57:
        /*0008*/ 	.byte	0x04, 0x17
        /*000a*/ 	.short	(.L_59 - .L_58)
.L_58:
        /*000c*/ 	.word	0x00000000
        /*0010*/ 	.short	0x0002
        /*0012*/ 	.short	0x0010
        /*0014*/ 	.byte	0x00, 0xf0, 0x11, 0x00


	//----- nvinfo : EIATTR_KPARAM_INFO
	.align		4
.L_59:
        /*0018*/ 	.byte	0x04, 0x17
        /*001a*/ 	.short	(.L_61 - .L_60)
.L_60:
        /*001c*/ 	.word	0x00000000
        /*0020*/ 	.short	0x0001
        /*0022*/ 	.short	0x0008
        /*0024*/ 	.byte	0x00, 0xf5, 0x21, 0x00


	//----- nvinfo : EIATTR_KPARAM_INFO
	.align		4
.L_61:
        /*0028*/ 	.byte	0x04, 0x17
        /*002a*/ 	.short	(.L_63 - .L_62)
.L_62:
        /*002c*/ 	.word	0x00000000
        /*0030*/ 	.short	0x0000
        /*0032*/ 	.short	0x0000
        /*0034*/ 	.byte	0x00, 0xf5, 0x21, 0x00


	//----- nvinfo : EIATTR_SPARSE_MMA_MASK
	.align		4
.L_63:
        /*0038*/ 	.byte	0x03, 0x50
        /*003a*/ 	.short	0x0000


	//----- nvinfo : EIATTR_MAXREG_COUNT
	.align		4
        /*003c*/ 	.byte	0x03, 0x1b
        /*003e*/ 	.short	0x00ff


	//----- nvinfo : EIATTR_MERCURY_ISA_VERSION
	.align		4
        /*0040*/ 	.byte	0x03, 0x5f
        /*0042*/ 	.short	0x0101


	//----- nvinfo : EIATTR_VRC_CTA_INIT_COUNT
	.align		4
        /*0044*/ 	.byte	0x02, 0x4a
	.zero		1
	.zero		1


	//----- nvinfo : EIATTR_EXIT_INSTR_OFFSETS
	.align		4
        /*0048*/ 	.byte	0x04, 0x1c
        /*004a*/ 	.short	(.L_65 - .L_64)


	//   ....[0]....
.L_64:
        /*004c*/ 	.word	0x00000070


	//   ....[1]....
        /*0050*/ 	.word	0x00000100


	//----- nvinfo : EIATTR_CBANK_PARAM_SIZE
	.align		4
.L_65:
        /*0054*/ 	.byte	0x03, 0x19
        /*0056*/ 	.short	0x0014


	//----- nvinfo : EIATTR_PARAM_CBANK
	.align		4
        /*0058*/ 	.byte	0x04, 0x0a
        /*005a*/ 	.short	(.L_67 - .L_66)
	.align		4
.L_66:
        /*005c*/ 	.word	index@(.nv.constant0._Z20convert_fp32_to_fp16PKfP6__halfi)
        /*0060*/ 	.short	0x0380
        /*0062*/ 	.short	0x0014


	//----- nvinfo : EIATTR_SW_WAR
	.align		4
.L_67:
        /*0064*/ 	.byte	0x04, 0x36
        /*0066*/ 	.short	(.L_69 - .L_68)
.L_68:
        /*0068*/ 	.word	0x00000008
.L_69:


//--------------------- .nv.info._Z34matmul_mixed_precision_fp16_outputPK6__halfS1_PS_iii --------------------------
	.section	.nv.info._Z34matmul_mixed_precision_fp16_outputPK6__halfS1_PS_iii,"",@"SHT_CUDA_INFO"
	.sectionflags	@""
	.align	4


	//----- nvinfo : EIATTR_CUDA_API_VERSION
	.align		4
        /*0000*/ 	.byte	0x04, 0x37
        /*0002*/ 	.short	(.L_71 - .L_70)
.L_70:
        /*0004*/ 	.word	0x00000082


	//----- nvinfo : EIATTR_KPARAM_INFO
	.align		4
.L_71:
        /*0008*/ 	.byte	0x04, 0x17
        /*000a*/ 	.short	(.L_73 - .L_72)
.L_72:
        /*000c*/ 	.word	0x00000000
        /*0010*/ 	.short	0x0005
        /*0012*/ 	.short	0x0020
        /*0014*/ 	.byte	0x00, 0xf0, 0x11, 0x00


	//----- nvinfo : EIATTR_KPARAM_INFO
	.align		4
.L_73:
        /*0018*/ 	.byte	0x04, 0x17
        /*001a*/ 	.short	(.L_75 - .L_74)
.L_74:
        /*001c*/ 	.word	0x00000000
        /*0020*/ 	.short	0x0004
        /*0022*/ 	.short	0x001c
        /*0024*/ 	.byte	0x00, 0xf0, 0x11, 0x00


	//----- nvinfo : EIATTR_KPARAM_INFO
	.align		4
.L_75:
        /*0028*/ 	.byte	0x04, 0x17
        /*002a*/ 	.short	(.L_77 - .L_76)
.L_76:
        /*002c*/ 	.word	0x00000000
        /*0030*/ 	.short	0x0003
        /*0032*/ 	.short	0x0018
        /*0034*/ 	.byte	0x00, 0xf0, 0x11, 0x00


	//----- nvinfo : EIATTR_KPARAM_INFO
	.align		4
.L_77:
        /*0038*/ 	.byte	0x04, 0x17
        /*003a*/ 	.short	(.L_79 - .L_78)
.L_78:
        /*003c*/ 	.word	0x00000000
        /*0040*/ 	.short	0x0002
        /*0042*/ 	.short	0x0010
        /*0044*/ 	.byte	0x00, 0xf5, 0x21, 0x00


	//----- nvinfo : EIATTR_KPARAM_INFO
	.align		4
.L_79:
        /*0048*/ 	.byte	0x04, 0x17
        /*004a*/ 	.short	(.L_81 - .L_80)
.L_80:
        /*004c*/ 	.word	0x00000000
        /*0050*/ 	.short	0x0001
        /*0052*/ 	.short	0x0008
        /*0054*/ 	.byte	0x00, 0xf5, 0x21, 0x00


	//----- nvinfo : EIATTR_KPARAM_INFO
	.align		4
.L_81:
        /*0058*/ 	.byte	0x04, 0x17
        /*005a*/ 	.short	(.L_83 - .L_82)
.L_82:
        /*005c*/ 	.word	0x00000000
        /*0060*/ 	.short	0x0000
        /*0062*/ 	.short	0x0000
        /*0064*/ 	.byte	0x00, 0xf5, 0x21, 0x00


	//----- nvinfo : EIATTR_SPARSE_MMA_MASK
	.align		4
.L_83:
        /*0068*/ 	.byte	0x03, 0x50
        /*006a*/ 	.short	0x0000


	//----- nvinfo : EIATTR_MAXREG_COUNT
	.align		4
        /*006c*/ 	.byte	0x03, 0x1b
        /*006e*/ 	.short	0x00ff


	//----- nvinfo : EIATTR_NUM_BARRIERS
	.align		4
        /*0070*/ 	.byte	0x02, 0x4c
        /*0072*/ 	.byte	0x01
	.zero		1


	//----- nvinfo : EIATTR_MERCURY_ISA_VERSION
	.align		4
        /*0074*/ 	.byte	0x03, 0x5f
        /*0076*/ 	.short	0x0101


	//----- nvinfo : EIATTR_VRC_CTA_INIT_COUNT
	.align		4
        /*0078*/ 	.byte	0x02, 0x4a
	.zero		1
	.zero		1


	//----- nvinfo : EIATTR_EXIT_INSTR_OFFSETS
	.align		4
        /*007c*/ 	.byte	0x04, 0x1c
        /*007e*/ 	.short	(.L_85 - .L_84)


	//   ....[0]....
.L_84:
        /*0080*/ 	.word	0x00001450


	//   ....[1]....
        /*0084*/ 	.word	0x000014b0


	//----- nvinfo : EIATTR_CBANK_PARAM_SIZE
	.align		4
.L_85:
        /*0088*/ 	.byte	0x03, 0x19
        /*008a*/ 	.short	0x0024


	//----- nvinfo : EIATTR_PARAM_CBANK
	.align		4
        /*008c*/ 	.byte	0x04, 0x0a
        /*008e*/ 	.short	(.L_87 - .L_86)
	.align		4
.L_86:
        /*0090*/ 	.word	index@(.nv.constant0._Z34matmul_mixed_precision_fp16_outputPK6__halfS1_PS_iii)
        /*0094*/ 	.short	0x0380
        /*0096*/ 	.short	0x0024


	//----- nvinfo : EIATTR_SW_WAR
	.align		4
.L_87:
        /*0098*/ 	.byte	0x04, 0x36
        /*009a*/ 	.short	(.L_89 - .L_88)
.L_88:
        /*009c*/ 	.word	0x00000008
.L_89:


//--------------------- .nv.info._Z39matmul_mixed_precision_register_blockedPK6__halfS1_Pfiii --------------------------
	.section	.nv.info._Z39matmul_mixed_precision_register_blockedPK6__halfS1_Pfiii,"",@"SHT_CUDA_INFO"
	.sectionflags	@""
	.align	4


	//----- nvinfo : EIATTR_CUDA_API_VERSION
	.align		4
        /*0000*/ 	.byte	0x04, 0x37
        /*0002*/ 	.short	(.L_91 - .L_90)
.L_90:
        /*0004*/ 	.word	0x00000082


	//----- nvinfo : EIATTR_KPARAM_INFO
	.align		4
.L_91:
        /*0008*/ 	.byte	0x04, 0x17
        /*000a*/ 	.short	(.L_93 - .L_92)
.L_92:
        /*000c*/ 	.word	0x00000000
        /*0010*/ 	.short	0x0005
        /*0012*/ 	.short	0x0020
        /*0014*/ 	.byte	0x00, 0xf0, 0x11, 0x00


	//----- nvinfo : EIATTR_KPARAM_INFO
	.align		4
.L_93:
        /*0018*/ 	.byte	0x04, 0x17
        /*001a*/ 	.short	(.L_95 - .L_94)
.L_94:
        /*001c*/ 	.word	0x00000000
        /*0020*/ 	.short	0x0004
        /*0022*/ 	.short	0x001c
        /*0024*/ 	.byte	0x00, 0xf0, 0x11, 0x00


	//----- nvinfo : EIATTR_KPARAM_INFO
	.align		4
.L_95:
        /*0028*/ 	.byte	0x04, 0x17
        /*002a*/ 	.short	(.L_97 - .L_96)
.L_96:
        /*002c*/ 	.word	0x00000000
        /*0030*/ 	.short	0x0003
        /*0032*/ 	.short	0x0018
        /*0034*/ 	.byte	0x00, 0xf0, 0x11, 0x00


	//----- nvinfo : EIATTR_KPARAM_INFO
	.align		4
.L_97:
        /*0038*/ 	.byte	0x04, 0x17
        /*003a*/ 	.short	(.L_99 - .L_98)
.L_98:
        /*003c*/ 	.word	0x00000000
        /*0040*/ 	.short	0x0002
        /*0042*/ 	.short	0x0010
        /*0044*/ 	.byte	0x00, 0xf5, 0x21, 0x00


	//----- nvinfo : EIATTR_KPARAM_INFO
	.align		4
.L_99:
        /*0048*/ 	.byte	0x04, 0x17
        /*004a*/ 	.short	(.L_101 - .L_100)
.L_100:
        /*004c*/ 	.word	0x00000000
        /*0050*/ 	.short	0x0001
        /*0052*/ 	.short	0x0008
        /*0054*/ 	.byte	0x00, 0xf5, 0x21, 0x00


	//----- nvinfo : EIATTR_KPARAM_INFO
	.align		4
.L_101:
        /*0058*/ 	.byte	0x04, 0x17
        /*005a*/ 	.short	(.L_103 - .L_102)
.L_102:
        /*005c*/ 	.word	0x00000000
        /*0060*/ 	.short	0x0000
        /*0062*/ 	.short	0x0000
        /*0064*/ 	.byte	0x00, 0xf5, 0x21, 0x00


	//----- nvinfo : EIATTR_SPARSE_MMA_MASK
	.align		4
.L_103:
        /*0068*/ 	.byte	0x03, 0x50
        /*006a*/ 	.short	0x0000


	//----- nvinfo : EIATTR_MAXREG_COUNT
	.align		4
        /*006c*/ 	.byte	0x03, 0x1b
        /*006e*/ 	.short	0x00ff


	//----- nvinfo : EIATTR_NUM_BARRIERS
	.align		4
        /*0070*/ 	.byte	0x02, 0x4c
        /*0072*/ 	.byte	0x01
	.zero		1


	//----- nvinfo : EIATTR_MERCURY_ISA_VERSION
	.align		4
        /*0074*/ 	.byte	0x03, 0x5f
        /*0076*/ 	.short	0x0101


	//----- nvinfo : EIATTR_VRC_CTA_INIT_COUNT
	.align		4
        /*0078*/ 	.byte	0x02, 0x4a
	.zero		1
	.zero		1


	//----- nvinfo : EIATTR_EXIT_INSTR_OFFSETS
	.align		4
        /*007c*/ 	.byte	0x04, 0x1c
        /*007e*/ 	.short	(.L_105 - .L_104)


	//   ....[0]....
.L_104:
        /*0080*/ 	.word	0x00002970


	//   ....[1]....
        /*0084*/ 	.word	0x00002990


	//----- nvinfo : EIATTR_CBANK_PARAM_SIZE
	.align		4
.L_105:
        /*0088*/ 	.byte	0x03, 0x19
        /*008a*/ 	.short	0x0024


	//----- nvinfo : EIATTR_PARAM_CBANK
	.align		4
        /*008c*/ 	.byte	0x04, 0x0a
        /*008e*/ 	.short	(.L_107 - .L_106)
	.align		4
.L_106:
        /*0090*/ 	.word	index@(.nv.constant0._Z39matmul_mixed_precision_register_blockedPK6__halfS1_Pfiii)
        /*0094*/ 	.short	0x0380
        /*0096*/ 	.short	0x0024


	//----- nvinfo : EIATTR_SW_WAR
	.align		4
.L_107:
        /*0098*/ 	.byte	0x04, 0x36
        /*009a*/ 	.short	(.L_109 - .L_108)
.L_108:
        /*009c*/ 	.word	0x00000008
.L_109:


//--------------------- .nv.info._Z22matmul_mixed_precisionPK6__halfS1_Pfiii --------------------------
	.section	.nv.info._Z22matmul_mixed_precisionPK6__halfS1_Pfiii,"",@"SHT_CUDA_INFO"
	.sectionflags	@""
	.align	4


	//----- nvinfo : EIATTR_CUDA_API_VERSION
	.align		4
        /*0000*/ 	.byte	0x04, 0x37
        /*0002*/ 	.short	(.L_111 - .L_110)
.L_110:
        /*0004*/ 	.word	0x00000082


	//----- nvinfo : EIATTR_KPARAM_INFO
	.align		4
.L_111:
        /*0008*/ 	.byte	0x04, 0x17
        /*000a*/ 	.short	(.L_113 - .L_112)
.L_112:
        /*000c*/ 	.word	0x00000000
        /*0010*/ 	.short	0x0005
        /*0012*/ 	.short	0x0020
        /*0014*/ 	.byte	0x00, 0xf0, 0x11, 0x00


	//----- nvinfo : EIATTR_KPARAM_INFO
	.align		4
.L_113:
        /*0018*/ 	.byte	0x04, 0x17
        /*001a*/ 	.short	(.L_115 - .L_114)
.L_114:
        /*001c*/ 	.word	0x00000000
        /*0020*/ 	.short	0x0004
        /*0022*/ 	.short	0x001c
        /*0024*/ 	.byte	0x00, 0xf0, 0x11, 0x00


	//----- nvinfo : EIATTR_KPARAM_INFO
	.align		4
.L_115:
        /*0028*/ 	.byte	0x04, 0x17
        /*002a*/ 	.short	(.L_117 - .L_116)
.L_116:
        /*002c*/ 	.word	0x00000000
        /*0030*/ 	.short	0x0003
        /*0032*/ 	.short	0x0018
        /*0034*/ 	.byte	0x00, 0xf0, 0x11, 0x00


	//----- nvinfo : EIATTR_KPARAM_INFO
	.align		4
.L_117:
        /*0038*/ 	.byte	0x04, 0x17
        /*003a*/ 	.short	(.L_119 - .L_118)
.L_118:
        /*003c*/ 	.word	0x00000000
        /*0040*/ 	.short	0x0002
        /*0042*/ 	.short	0x0010
        /*0044*/ 	.byte	0x00, 0xf5, 0x21, 0x00


	//----- nvinfo : EIATTR_KPARAM_INFO
	.align		4
.L_119:
        /*0048*/ 	.byte	0x04, 0x17
        /*004a*/ 	.short	(.L_121 - .L_120)
.L_120:
        /*004c*/ 	.word	0x00000000
        /*0050*/ 	.short	0x0001
        /*0052*/ 	.short	0x0008
        /*0054*/ 	.byte	0x00, 0xf5, 0x21, 0x00


	//----- nvinfo : EIATTR_KPARAM_INFO
	.align		4
.L_121:
        /*0058*/ 	.byte	0x04, 0x17
        /*005a*/ 	.short	(.L_123 - .L_122)
.L_122:
        /*005c*/ 	.word	0x00000000
        /*0060*/ 	.short	0x0000
        /*0062*/ 	.short	0x0000
        /*0064*/ 	.byte	0x00, 0xf5, 0x21, 0x00


	//----- nvinfo : EIATTR_SPARSE_MMA_MASK
	.align		4
.L_123:
        /*0068*/ 	.byte	0x03, 0x50
        /*006a*/ 	.short	0x0000


	//----- nvinfo : EIATTR_MAXREG_COUNT
	.align		4
        /*006c*/ 	.byte	0x03, 0x1b
        /*006e*/ 	.short	0x00ff


	//----- nvinfo : EIATTR_NUM_BARRIERS
	.align		4
        /*0070*/ 	.byte	0x02, 0x4c
        /*0072*/ 	.byte	0x01
	.zero		1


	//----- nvinfo : EIATTR_MERCURY_ISA_VERSION
	.align		4
        /*0074*/ 	.byte	0x03, 0x5f
        /*0076*/ 	.short	0x0101


	//----- nvinfo : EIATTR_VRC_CTA_INIT_COUNT
	.align		4
        /*0078*/ 	.byte	0x02, 0x4a
	.zero		1
	.zero		1


	//----- nvinfo : EIATTR_EXIT_INSTR_OFFSETS
	.align		4
        /*007c*/ 	.byte	0x04, 0x1c
        /*007e*/ 	.short	(.L_125 - .L_124)


	//   ....[0]....
.L_124:
        /*0080*/ 	.word	0x00001450


	//   ....[1]....
        /*0084*/ 	.word	0x000014a0


	//----- nvinfo : EIATTR_CBANK_PARAM_SIZE
	.align		4
.L_125:
        /*0088*/ 	.byte	0x03, 0x19
        /*008a*/ 	.short	0x0024


	//----- nvinfo : EIATTR_PARAM_CBANK
	.align		4
        /*008c*/ 	.byte	0x04, 0x0a
        /*008e*/ 	.short	(.L_127 - .L_126)
	.align		4
.L_126:
        /*0090*/ 	.word	index@(.nv.constant0._Z22matmul_mixed_precisionPK6__halfS1_Pfiii)
        /*0094*/ 	.short	0x0380
        /*0096*/ 	.short	0x0024


	//----- nvinfo : EIATTR_SW_WAR
	.align		4
.L_127:
        /*0098*/ 	.byte	0x04, 0x36
        /*009a*/ 	.short	(.L_129 - .L_128)
.L_128:
        /*009c*/ 	.word	0x00000008
.L_129:


//--------------------- .nv.info._Z16matmul_fp16_purePK6__halfS1_PS_iii --------------------------
	.section	.nv.info._Z16matmul_fp16_purePK6__halfS1_PS_iii,"",@"SHT_CUDA_INFO"
	.sectionflags	@""
	.align	4


	//----- nvinfo : EIATTR_CUDA_API_VERSION
	.align		4
        /*0000*/ 	.byte	0x04, 0x37
        /*0002*/ 	.short	(.L_131 - .L_130)
.L_130:
        /*0004*/ 	.word	0x00000082


	//----- nvinfo : EIATTR_KPARAM_INFO
	.align		4
.L_131:
        /*0008*/ 	.byte	0x04, 0x17
        /*000a*/ 	.short	(.L_133 - .L_132)
.L_132:
        /*000c*/ 	.word	0x00000000
        /*0010*/ 	.short	0x0005
        /*0012*/ 	.short	0x0020
        /*0014*/ 	.byte	0x00, 0xf0, 0x11, 0x00


	//----- nvinfo : EIATTR_KPARAM_INFO
	.align		4
.L_133:
        /*0018*/ 	.byte	0x04, 0x17
        /*001a*/ 	.short	(.L_135 - .L_134)
.L_134:
        /*001c*/ 	.word	0x00000000
        /*0020*/ 	.short	0x0004
        /*0022*/ 	.short	0x001c
        /*0024*/ 	.byte	0x00, 0xf0, 0x11, 0x00


	//----- nvinfo : EIATTR_KPARAM_INFO
	.align		4
.L_135:
        /*0028*/ 	.byte	0x04, 0x17
        /*002a*/ 	.short	(.L_137 - .L_136)
.L_136:
        /*002c*/ 	.word	0x00000000
        /*0030*/ 	.short	0x0003
        /*0032*/ 	.short	0x0018
        /*0034*/ 	.byte	0x00, 0xf0, 0x11, 0x00


	//----- nvinfo : EIATTR_KPARAM_INFO
	.align		4
.L_137:
        /*0038*/ 	.byte	0x04, 0x17
        /*003a*/ 	.short	(.L_139 - .L_138)
.L_138:
        /*003c*/ 	.word	0x00000000
        /*0040*/ 	.short	0x0002
        /*0042*/ 	.short	0x0010
        /*0044*/ 	.byte	0x00, 0xf5, 0x21, 0x00


	//----- nvinfo : EIATTR_KPARAM_INFO
	.align		4
.L_139:
        /*0048*/ 	.byte	0x04, 0x17
        /*004a*/ 	.short	(.L_141 - .L_140)
.L_140:
        /*004c*/ 	.word	0x00000000
        /*0050*/ 	.short	0x0001
        /*0052*/ 	.short	0x0008
        /*0054*/ 	.byte	0x00, 0xf5, 0x21, 0x00


	//----- nvinfo : EIATTR_KPARAM_INFO
	.align		4
.L_141:
        /*0058*/ 	.byte	0x04, 0x17
        /*005a*/ 	.short	(.L_143 - .L_142)
.L_142:
        /*005c*/ 	.word	0x00000000
        /*0060*/ 	.short	0x0000
        /*0062*/ 	.short	0x0000
        /*0064*/ 	.byte	0x00, 0xf5, 0x21, 0x00


	//----- nvinfo : EIATTR_SPARSE_MMA_MASK
	.align		4
.L_143:
        /*0068*/ 	.byte	0x03, 0x50
        /*006a*/ 	.short	0x0000


	//----- nvinfo : EIATTR_MAXREG_COUNT
	.align		4
        /*006c*/ 	.byte	0x03, 0x1b
        /*006e*/ 	.short	0x00ff


	//----- nvinfo : EIATTR_NUM_BARRIERS
	.align		4
        /*0070*/ 	.byte	0x02, 0x4c
        /*0072*/ 	.byte	0x01
	.zero		1


	//----- nvinfo : EIATTR_MERCURY_ISA_VERSION
	.align		4
        /*0074*/ 	.byte	0x03, 0x5f
        /*0076*/ 	.short	0x0101


	//----- nvinfo : EIATTR_VRC_CTA_INIT_COUNT
	.align		4
        /*0078*/ 	.byte	0x02, 0x4a
	.zero		1
	.zero		1


	//----- nvinfo : EIATTR_EXIT_INSTR_OFFSETS
	.align		4
        /*007c*/ 	.byte	0x04, 0x1c
        /*007e*/ 	.short	(.L_145 - .L_144)


	//   ....[0]....
.L_144:
        /*0080*/ 	.word	0x00000e90


	//   ....[1]....
        /*0084*/ 	.word	0x00000ee0


	//----- nvinfo : EIATTR_CBANK_PARAM_SIZE
	.align		4
.L_145:
        /*0088*/ 	.byte	0x03, 0x19
        /*008a*/ 	.short	0x0024


	//----- nvinfo : EIATTR_PARAM_CBANK
	.align		4
        /*008c*/ 	.byte	0x04, 0x0a
        /*008e*/ 	.short	(.L_147 - .L_146)
	.align		4
.L_146:
        /*0090*/ 	.word	index@(.nv.constant0._Z16matmul_fp16_purePK6__halfS1_PS_iii)
        /*0094*/ 	.short	0x0380
        /*0096*/ 	.short	0x0024


	//----- nvinfo : EIATTR_SW_WAR
	.align		4
.L_147:
        /*0098*/ 	.byte	0x04, 0x36
        /*009a*/ 	.short	(.L_149 - .L_148)
.L_148:
        /*009c*/ 	.word	0x00000008
.L_149:


//--------------------- .nv.info._Z11matmul_fp32PKfS0_Pfiii --------------------------
	.section	.nv.info._Z11matmul_fp32PKfS0_Pfiii,"",@"SHT_CUDA_INFO"
	.sectionflags	@""
	.align	4


	//----- nvinfo : EIATTR_CUDA_API_VERSION
	.align		4
        /*0000*/ 	.byte	0x04, 0x37
        /*0002*/ 	.short	(.L_151 - .L_150)
.L_150:
        /*0004*/ 	.word	0x00000082


	//----- nvinfo : EIATTR_KPARAM_INFO
	.align		4
.L_151:
        /*0008*/ 	.byte	0x04, 0x17
        /*000a*/ 	.short	(.L_153 - .L_152)
.L_152:
        /*000c*/ 	.word	0x00000000
        /*0010*/ 	.short	0x0005
        /*0012*/ 	.short	0x0020
        /*0014*/ 	.byte	0x00, 0xf0, 0x11, 0x00


	//----- nvinfo : EIATTR_KPARAM_INFO
	.align		4
.L_153:
        /*0018*/ 	.byte	0x04, 0x17
        /*001a*/ 	.short	(.L_155 - .L_154)
.L_154:
        /*001c*/ 	.word	0x00000000
        /*0020*/ 	.short	0x0004
        /*0022*/ 	.short	0x001c
        /*0024*/ 	.byte	0x00, 0xf0, 0x11, 0x00


	//----- nvinfo : EIATTR_KPARAM_INFO
	.align		4
.L_155:
        /*0028*/ 	.byte	0x04, 0x17
        /*002a*/ 	.short	(.L_157 - .L_156)
.L_156:
        /*002c*/ 	.word	0x00000000
        /*0030*/ 	.short	0x0003
        /*0032*/ 	.short	0x0018
        /*0034*/ 	.byte	0x00, 0xf0, 0x11, 0x00


	//----- nvinfo : EIATTR_KPARAM_INFO
	.align		4
.L_157:
        /*0038*/ 	.byte	0x04, 0x17
        /*003a*/ 	.short	(.L_159 - .L_158)
.L_158:
        /*003c*/ 	.word	0x00000000
        /*0040*/ 	.short	0x0002
        /*0042*/ 	.short	0x0010
        /*0044*/ 	.byte	0x00, 0xf5, 0x21, 0x00


	//----- nvinfo : EIATTR_KPARAM_INFO
	.align		4
.L_159:
        /*0048*/ 	.byte	0x04, 0x17
        /*004a*/ 	.short	(.L_161 - .L_160)
.L_160:
        /*004c*/ 	.word	0x00000000
        /*0050*/ 	.short	0x0001
        /*0052*/ 	.short	0x0008
        /*0054*/ 	.byte	0x00, 0xf5, 0x21, 0x00


	//----- nvinfo : EIATTR_KPARAM_INFO
	.align		4
.L_161:
        /*0058*/ 	.byte	0x04, 0x17
        /*005a*/ 	.short	(.L_163 - .L_162)
.L_162:
        /*005c*/ 	.word	0x00000000
        /*0060*/ 	.short	0x0000
        /*0062*/ 	.short	0x0000
        /*0064*/ 	.byte	0x00, 0xf5, 0x21, 0x00


	//----- nvinfo : EIATTR_SPARSE_MMA_MASK
	.align		4
.L_163:
        /*0068*/ 	.byte	0x03, 0x50
        /*006a*/ 	.short	0x0000


	//----- nvinfo : EIATTR_MAXREG_COUNT
	.align		4
        /*006c*/ 	.byte	0x03, 0x1b
        /*006e*/ 	.short	0x00ff


	//----- nvinfo : EIATTR_NUM_BARRIERS
	.align		4
        /*0070*/ 	.byte	0x02, 0x4c
        /*0072*/ 	.byte	0x01
	.zero		1


	//----- nvinfo : EIATTR_MERCURY_ISA_VERSION
	.align		4
        /*0074*/ 	.byte	0x03, 0x5f
        /*0076*/ 	.short	0x0101


	//----- nvinfo : EIATTR_VRC_CTA_INIT_COUNT
	.align		4
        /*0078*/ 	.byte	0x02, 0x4a
	.zero		1
	.zero		1


	//----- nvinfo : EIATTR_EXIT_INSTR_OFFSETS
	.align		4
        /*007c*/ 	.byte	0x04, 0x1c
        /*007e*/ 	.short	(.L_165 - .L_164)


	//   ....[0]....
.L_164:
        /*0080*/ 	.word	0x00000e10


	//   ....[1]....
        /*0084*/ 	.word	0x00000e60


	//----- nvinfo : EIATTR_CBANK_PARAM_SIZE
	.align		4
.L_165:
        /*0088*/ 	.byte	0x03, 0x19
        /*008a*/ 	.short	0x0024


	//----- nvinfo : EIATTR_PARAM_CBANK
	.align		4
        /*008c*/ 	.byte	0x04, 0x0a
        /*008e*/ 	.short	(.L_167 - .L_166)
	.align		4
.L_166:
        /*0090*/ 	.word	index@(.nv.constant0._Z11matmul_fp32PKfS0_Pfiii)
        /*0094*/ 	.short	0x0380
        /*0096*/ 	.short	0x0024


	//----- nvinfo : EIATTR_SW_WAR
	.align		4
.L_167:
        /*0098*/ 	.byte	0x04, 0x36
        /*009a*/ 	.short	(.L_169 - .L_168)
.L_168:
        /*009c*/ 	.word	0x00000008
.L_169:


//--------------------- .nv.callgraph             --------------------------
	.section	.nv.callgraph,"",@"SHT_CUDA_CALLGRAPH"
	.align	4
	.sectionentsize	8
	.align		4
        /*0000*/ 	.word	0x00000000
	.align		4
        /*0004*/ 	.word	0xffffffff
	.align		4
        /*0008*/ 	.word	0x00000000
	.align		4
        /*000c*/ 	.word	0xfffffffe
	.align		4
        /*0010*/ 	.word	0x00000000
	.align		4
        /*0014*/ 	.word	0xfffffffd
	.align		4
        /*0018*/ 	.word	0x00000000
	.align		4
        /*001c*/ 	.word	0xfffffffc


//--------------------- .text._Z20convert_fp16_to_fp32PK6__halfPfi --------------------------
	.section	.text._Z20convert_fp16_to_fp32PK6__halfPfi,"ax",@progbits
	.align	128
        .global         _Z20convert_fp16_to_fp32PK6__halfPfi
        .type           _Z20convert_fp16_to_fp32PK6__halfPfi,@function
        .size           _Z20convert_fp16_to_fp32PK6__halfPfi,(.L_x_21 - _Z20convert_fp16_to_fp32PK6__halfPfi)
        .other          _Z20convert_fp16_to_fp32PK6__halfPfi,@"STO_CUDA_ENTRY STV_DEFAULT"
_Z20convert_fp16_to_fp32PK6__halfPfi:
.text._Z20convert_fp16_to_fp32PK6__halfPfi:
[----:B------:R-:W-:Y:S01]  /*0000*/  LDC R1, c[0x0][0x37c] ;  /* 0x0000df00ff017b82 */ /* 0x000fe20000000800 */
[----:B------:R-:W0:Y:S07]  /*0010*/  S2R R0, SR_TID.X ;  /* 0x0000000000007919 */ /* 0x000e2e0000002100 */
[----:B------:R-:W0:Y:S01]  /*0020*/  S2UR UR4, SR_CTAID.X ;  /* 0x00000000000479c3 */ /* 0x000e220000002500 */
[----:B------:R-:W1:Y:S07]  /*0030*/  LDCU UR5, c[0x0][0x390] ;  /* 0x00007200ff0577ac */ /* 0x000e6e0008000800 */
[----:B------:R-:W0:Y:S02]  /*0040*/  LDC R7, c[0x0][0x360] ;  /* 0x0000d800ff077b82 */ /* 0x000e240000000800 */
[----:B0-----:R-:W-:-:S05]  /*0050*/  IMAD R7, R7, UR4, R0 ;  /* 0x0000000407077c24 */ /* 0x001fca000f8e0200 */
[----:B-1----:R-:W-:-:S13]  /*0060*/  ISETP.GE.AND P0, PT, R7, UR5, PT ;  /* 0x0000000507007c0c */ /* 0x002fda000bf06270 */
[----:B------:R-:W-:Y:S05]  /*0070*/  @P0 EXIT ;  /* 0x000000000000094d */ /* 0x000fea0003800000 */
[----:B------:R-:W0:Y:S01]  /*0080*/  LDC.64 R2, c[0x0][0x380] ;  /* 0x0000e000ff027b82 */ /* 0x000e220000000a00 */
[----:B------:R-:W1:Y:S07]  /*0090*/  LDCU.64 UR4, c[0x0][0x358] ;  /* 0x00006b00ff0477ac */ /* 0x000e6e0008000a00 */
[----:B------:R-:W2:Y:S01]  /*00a0*/  LDC.64 R4, c[0x0][0x388] ;  /* 0x0000e200ff047b82 */ /* 0x000ea20000000a00 */
[----:B0-----:R-:W-:-:S06]  /*00b0*/  IMAD.WIDE R2, R7, 0x2, R2 ;  /* 0x0000000207027825 */ /* 0x001fcc00078e0202 */
[----:B-1----:R-:W3:Y:S01]  /*00c0*/  LDG.E.U16 R2, desc[UR4][R2.64] ;  /* 0x0000000402027981 */ /* 0x002ee2000c1e1500 */
[----:B--2---:R-:W-:-:S04]  /*00d0*/  IMAD.WIDE R4, R7, 0x4, R4 ;  /* 0x0000000407047825 */ /* 0x004fc800078e0204 */
[----:B---3--:R-:W-:-:S05]  /*00e0*/  HADD2.F32 R7, -RZ, R2.H0_H0 ;  /* 0x20000002ff077230 */ /* 0x008fca0000004100 */
[----:B------:R-:W-:Y:S01]  /*00f0*/  STG.E desc[UR4][R4.64], R7 ;  /* 0x0000000704007986 */ /* 0x000fe2000c101904 */
[----:B------:R-:W-:Y:S05]  /*0100*/  EXIT ;  /* 0x000000000000794d */ /* 0x000fea0003800000 */
.L_x_0:
[----:B------:R-:W-:-:S00]  /*0110*/  BRA `(.L_x_0) ;  /* 0xfffffffc00fc7947 */ /* 0x000fc0000383ffff */
[----:B------:R-:W-:-:S00]  /*0120*/  NOP ;  /* 0x0000000000007918 */ /* 0x000fc00000000000 */
        /* <DEDUP_REMOVED lines=13> */
.L_x_21:


//--------------------- .text._Z20convert_fp32_to_fp16PKfP6__halfi --------------------------
	.section	.text._Z20convert_fp32_to_fp16PKfP6__halfi,"ax",@progbits
	.align	128
        .global         _Z20convert_fp32_to_fp16PKfP6__halfi
        .type           _Z20convert_fp32_to_fp16PKfP6__halfi,@function
        .size           _Z20convert_fp32_to_fp16PKfP6__halfi,(.L_x_22 - _Z20convert_fp32_to_fp16PKfP6__halfi)
        .other          _Z20convert_fp32_to_fp16PKfP6__halfi,@"STO_CUDA_ENTRY STV_DEFAULT"
_Z20convert_fp32_to_fp16PKfP6__halfi:
.text._Z20convert_fp32_to_fp16PKfP6__halfi:
        /* <DEDUP_REMOVED lines=12> */
[----:B-1----:R-:W3:Y:S01]  /*00c0*/  LDG.E R2, desc[UR4][R2.64] ;  /* 0x0000000402027981 */ /* 0x002ee2000c1e1900 */
[----:B--2---:R-:W-:Y:S01]  /*00d0*/  IMAD.WIDE R4, R7, 0x2, R4 ;  /* 0x0000000207047825 */ /* 0x004fe200078e0204 */
[----:B---3--:R-:W-:-:S05]  /*00e0*/  F2FP.F16.F32.PACK_AB R0, RZ, R2 ;  /* 0x00000002ff00723e */ /* 0x008fca00000000ff */
[----:B------:R-:W-:Y:S01]  /*00f0*/  STG.E.U16 desc[UR4][R4.64], R0 ;  /* 0x0000000004007986 */ /* 0x000fe2000c101504 */
[----:B------:R-:W-:Y:S05]  /*0100*/  EXIT ;  /* 0x000000000000794d */ /* 0x000fea0003800000 */
.L_x_1:
        /* <DEDUP_REMOVED lines=15> */
.L_x_22:


//--------------------- .text._Z34matmul_mixed_precision_fp16_outputPK6__halfS1_PS_iii --------------------------
	.section	.text._Z34matmul_mixed_precision_fp16_outputPK6__halfS1_PS_iii,"ax",@progbits
	.align	128
        .global         _Z34matmul_mixed_precision_fp16_outputPK6__halfS1_PS_iii
        .type           _Z34matmul_mixed_precision_fp16_outputPK6__halfS1_PS_iii,@function
        .size           _Z34matmul_mixed_precision_fp16_outputPK6__halfS1_PS_iii,(.L_x_23 - _Z34matmul_mixed_precision_fp16_outputPK6__halfS1_PS_iii)
        .other          _Z34matmul_mixed_precision_fp16_outputPK6__halfS1_PS_iii,@"STO_CUDA_ENTRY STV_DEFAULT"
_Z34matmul_mixed_precision_fp16_outputPK6__halfS1_PS_iii:
.text._Z34matmul_mixed_precision_fp16_outputPK6__halfS1_PS_iii:
[----:B------:R-:W-:Y:S01]  /*0000*/  LDC R1, c[0x0][0x37c] ;  /* 0x0000df00ff017b82 */ /* 0x000fe20000000800 */
[----:B------:R-:W0:Y:S01]  /*0010*/  S2R R0, SR_TID.Y ;  /* 0x0000000000007919 */ /* 0x000e220000002200 */
[----:B------:R-:W1:Y:S01]  /*0020*/  LDCU UR7, c[0x0][0x3a0] ;  /* 0x00007400ff0777ac */ /* 0x000e620008000800 */
[----:B------:R-:W-:Y:S01]  /*0030*/  HFMA2 R21, -RZ, RZ, 0, 0 ;  /* 0x00000000ff157431 */ /* 0x000fe200000001ff */
[----:B------:R-:W0:Y:S01]  /*0040*/  S2R R13, SR_CTAID.Y ;  /* 0x00000000000d7919 */ /* 0x000e220000002600 */
[----:B------:R-:W2:Y:S01]  /*0050*/  LDCU.64 UR10, c[0x0][0x358] ;  /* 0x00006b00ff0a77ac */ /* 0x000ea20008000a00 */
[----:B------:R-:W3:Y:S01]  /*0060*/  S2R R3, SR_TID.X ;  /* 0x0000000000037919 */ /* 0x000ee20000002100 */
[----:B------:R-:W3:Y:S01]  /*0070*/  S2R R9, SR_CTAID.X ;  /* 0x0000000000097919 */ /* 0x000ee20000002500 */
[----:B-1----:R-:W-:Y:S01]  /*0080*/  UISETP.GE.AND UP0, UPT, UR7, 0x1, UPT ;  /* 0x000000010700788c */ /* 0x002fe2000bf06270 */
[----:B0-----:R-:W-:Y:S02]  /*0090*/  LEA R13, R13, R0, 0x4 ;  /* 0x000000000d0d7211 */ /* 0x001fe400078e20ff */
[----:B---3--:R-:W-:-:S06]  /*00a0*/  LEA R20, R9, R3, 0x4 ;  /* 0x0000000309147211 */ /* 0x008fcc00078e20ff */
[----:B--2---:R-:W-:Y:S05]  /*00b0*/  BRA.U !UP0, `(.L_x_2) ;  /* 0x0000001108d87547 */ /* 0x004fea000b800000 */
[----:B------:R-:W0:Y:S01]  /*00c0*/  S2UR UR6, SR_CgaCtaId ;  /* 0x00000000000679c3 */ /* 0x000e220000008800 */
[----:B------:R-:W-:Y:S01]  /*00d0*/  UMOV UR4, 0x400 ;  /* 0x0000040000047882 */ /* 0x000fe20000000000 */
[----:B------:R-:W-:Y:S02]  /*00e0*/  UISETP.GE.U32.AND UP0, UPT, UR7, 0x11, UPT ;  /* 0x000000110700788c */ /* 0x000fe4000bf06070 */
[----:B------:R-:W-:Y:S01]  /*00f0*/  IMAD R18, R13, UR7, RZ ;  /* 0x000000070d127c24 */ /* 0x000fe2000f8e02ff */
[----:B------:R-:W-:Y:S01]  /*0100*/  UIADD3 UR5, UPT, UPT, UR4, 0x200, URZ ;  /* 0x0000020004057890 */ /* 0x000fe2000fffe0ff */
[----:B------:R-:W-:Y:S01]  /*0110*/  MOV R21, RZ ;  /* 0x000000ff00157202 */ /* 0x000fe20000000f00 */
[----:B------:R-:W-:Y:S02]  /*0120*/  UIADD3 UR8, UPT, UPT, UR7, 0xf, URZ ;  /* 0x0000000f07087890 */ /* 0x000fe4000fffe0ff */
[----:B0-----:R-:W-:Y:S02]  /*0130*/  ULEA UR5, UR6, UR5, 0x18 ;  /* 0x0000000506057291 */ /* 0x001fe4000f8ec0ff */
[----:B------:R-:W-:-:S04]  /*0140*/  ULEA UR4, UR6, UR4, 0x18 ;  /* 0x0000000406047291 */ /* 0x000fc8000f8ec0ff */
[----:B------:R-:W-:Y:S02]  /*0150*/  LEA R5, R3, UR5, 0x1 ;  /* 0x0000000503057c11 */ /* 0x000fe4000f8e08ff */
[C---:B------:R-:W-:Y:S01]  /*0160*/  LEA R4, R0.reuse, UR4, 0x5 ;  /* 0x0000000400047c11 */ /* 0x040fe2000f8e28ff */
[----:B------:R-:W-:Y:S01]  /*0170*/  UMOV UR4, URZ ;  /* 0x000000ff00047c82 */ /* 0x000fe20008000000 */
[----:B------:R-:W-:Y:S01]  /*0180*/  LEA R6, R0, R5, 0x5 ;  /* 0x0000000500067211 */ /* 0x000fe200078e28ff */
[----:B------:R-:W-:Y:S06]  /*0190*/  BRA.U !UP0, `(.L_x_3) ;  /* 0x0000000d08287547 */ /* 0x000fec000b800000 */
[----:B------:R-:W0:Y:S01]  /*01a0*/  LDCU UR5, c[0x0][0x39c] ;  /* 0x00007380ff0577ac */ /* 0x000e220008000800 */
[----:B------:R-:W1:Y:S01]  /*01b0*/  LDC R7, c[0x0][0x39c] ;  /* 0x0000e700ff077b82 */ /* 0x000e620000000800 */
[----:B------:R-:W-:Y:S01]  /*01c0*/  IADD3 R2, PT, PT, R0, 0x10, RZ ;  /* 0x0000001000027810 */ /* 0x000fe20007ffe0ff */
[----:B------:R-:W-:Y:S01]  /*01d0*/  HFMA2 R8, -RZ, RZ, 0, 9.5367431640625e-07 ;  /* 0x00000010ff087431 */ /* 0x000fe200000001ff */
[----:B------:R-:W-:Y:S01]  /*01e0*/  USHF.R.U32.HI UR4, URZ, 0x4, UR8 ;  /* 0x00000004ff047899 */ /* 0x000fe20008011608 */
[----:B------:R-:W-:Y:S01]  /*01f0*/  MOV R21, RZ ;  /* 0x000000ff00157202 */ /* 0x000fe20000000f00 */
[----:B------:R-:W2:Y:S01]  /*0200*/  LDCU UR7, c[0x0][0x3a0] ;  /* 0x00007400ff0777ac */ /* 0x000ea20008000800 */
[----:B------:R-:W-:Y:S01]  /*0210*/  MOV R11, R0 ;  /* 0x00000000000b7202 */ /* 0x000fe20000000f00 */
[----:B------:R-:W-:Y:S01]  /*0220*/  ULOP3.LUT UR4, UR4, 0x7fffffe, URZ, 0xc0, !UPT ;  /* 0x07fffffe04047892 */ /* 0x000fe2000f8ec0ff */
[----:B------:R-:W3:Y:S03]  /*0230*/  LDCU UR6, c[0x0][0x398] ;  /* 0x00007300ff0677ac */ /* 0x000ee60008000800 */
[----:B------:R-:W-:Y:S01]  /*0240*/  UIADD3 UR4, UPT, UPT, -UR4, URZ, URZ ;  /* 0x000000ff04047290 */ /* 0x000fe2000fffe1ff */
[----:B0-----:R-:W-:-:S02]  /*0250*/  IMAD R2, R2, UR5, R3 ;  /* 0x0000000502027c24 */ /* 0x001fc4000f8e0203 */
[----:B------:R-:W-:-:S03]  /*0260*/  IMAD R12, R0, UR5, R3 ;  /* 0x00000005000c7c24 */ /* 0x000fc6000f8e0203 */
[C---:B------:R-:W-:Y:S02]  /*0270*/  LEA R10, R9.reuse, R2, 0x4 ;  /* 0x00000002090a7211 */ /* 0x040fe400078e20ff */
[----:B------:R-:W-:Y:S02]  /*0280*/  LEA R12, R9, R12, 0x4 ;  /* 0x0000000c090c7211 */ /* 0x000fe400078e20ff */
[-C--:B------:R-:W-:Y:S02]  /*0290*/  IADD3 R9, PT, PT, R18, R3.reuse, RZ ;  /* 0x0000000312097210 */ /* 0x080fe40007ffe0ff */
[----:B--23--:R-:W-:-:S07]  /*02a0*/  MOV R2, R3 ;  /* 0x0000000300027202 */ /* 0x00cfce0000000f00 */
.L_x_4:
[----:B------:R-:W-:Y:S02]  /*02b0*/  ISETP.GE.AND P0, PT, R2, UR7, PT ;  /* 0x0000000702007c0c */ /* 0x000fe4000bf06270 */
[----:B------:R-:W-:Y:S02]  /*02c0*/  ISETP.GE.AND P1, PT, R11, UR7, PT ;  /* 0x000000070b007c0c */ /* 0x000fe4000bf26270 */
[----:B------:R-:W-:Y:S02]  /*02d0*/  ISETP.GE.OR P0, PT, R13, UR6, P0 ;  /* 0x000000060d007c0c */ /* 0x000fe40008706670 */
[----:B-1----:R-:W-:-:S11]  /*02e0*/  ISETP.GE.OR P1, PT, R20, R7, P1 ;  /* 0x000000071400720c */ /* 0x002fd60000f26670 */
[----:B------:R-:W0:Y:S08]  /*02f0*/  @!P0 LDC.64 R16, c[0x0][0x380] ;  /* 0x0000e000ff108b82 */ /* 0x000e300000000a00 */
[----:B------:R-:W1:Y:S01]  /*0300*/  @!P1 LDC.64 R14, c[0x0][0x388] ;  /* 0x0000e200ff0e9b82 */ /* 0x000e620000000a00 */
[----:B0-----:R-:W-:-:S05]  /*0310*/  @!P0 IMAD.WIDE.U32 R16, R9, 0x2, R16 ;  /* 0x0000000209108825 */ /* 0x001fca00078e0010 */
[----:B------:R-:W2:Y:S01]  /*0320*/  @!P0 LDG.E.U16.CONSTANT R22, desc[UR10][R16.64] ;  /* 0x0000000a10168981 */ /* 0x000ea2000c1e9500 */
[----:B-1----:R-:W-:-:S05]  /*0330*/  @!P1 IMAD.WIDE R14, R12, 0x2, R14 ;  /* 0x000000020c0e9825 */ /* 0x002fca00078e020e */
[----:B------:R-:W3:Y:S01]  /*0340*/  @!P1 LDG.E.U16.CONSTANT R25, desc[UR10][R14.64] ;  /* 0x0000000a0e199981 */ /* 0x000ee2000c1e9500 */
[----:B------:R-:W-:Y:S02]  /*0350*/  LEA R19, R3, R4, 0x1 ;  /* 0x0000000403137211 */ /* 0x000fe400078e08ff */
[----:B------:R-:W-:Y:S02]  /*0360*/  IADD3 R23, PT, PT, R2, 0x10, RZ ;  /* 0x0000001002177810 */ /* 0x000fe40007ffe0ff */
[----:B------:R-:W-:Y:S02]  /*0370*/  @P0 PRMT R22, RZ, 0x7610, R22 ;  /* 0x00007610ff160816 */ /* 0x000fe40000000016 */
[----:B------:R-:W-:-:S03]  /*0380*/  @P1 PRMT R25, RZ, 0x7610, R25 ;  /* 0x00007610ff191816 */ /* 0x000fc60000000019 */
[----:B--2---:R0:W-:Y:S04]  /*0390*/  STS.U16 [R19], R22 ;  /* 0x0000001613007388 */ /* 0x0041e80000000400 */
[----:B---3--:R-:W-:Y:S01]  /*03a0*/  STS.U16 [R6], R25 ;  /* 0x0000001906007388 */ /* 0x008fe20000000400 */
[----:B------:R-:W-:Y:S01]  /*03b0*/  BAR.SYNC.DEFER_BLOCKING 0x0 ;  /* 0x0000000000007b1d */ /* 0x000fe20000010000 */
[----:B------:R-:W-:-:S04]  /*03c0*/  ISETP.GE.AND P0, PT, R23, UR7, PT ;  /* 0x0000000717007c0c */ /* 0x000fc8000bf06270 */
[----:B------:R-:W-:Y:S02]  /*03d0*/  ISETP.LT.AND P0, PT, R13, UR6, !P0 ;  /* 0x000000060d007c0c */ /* 0x000fe4000c701270 */
[----:B------:R-:W-:-:S04]  /*03e0*/  IADD3 R23, PT, PT, R11, 0x10, RZ ;  /* 0x000000100b177810 */ /* 0x000fc80007ffe0ff */
[----:B------:R-:W-:Y:S01]  /*03f0*/  ISETP.GE.AND P1, PT, R23, UR7, PT ;  /* 0x0000000717007c0c */ /* 0x000fe2000bf26270 */
[----:B------:R-:W1:Y:S06]  /*0400*/  LDS.U16 R24, [R5] ;  /* 0x0000000005187984 */ /* 0x000e6c0000000400 */
[----:B------:R-:W2:Y:S01]  /*0410*/  @P0 LDC.64 R14, c[0x0][0x380] ;  /* 0x0000e000ff0e0b82 */ /* 0x000ea20000000a00 */
[----:B------:R-:W3:Y:S01]  /*0420*/  LDS.64 R16, [R4] ;  /* 0x0000000004107984 */ /* 0x000ee20000000a00 */
[----:B------:R-:W-:Y:S02]  /*0430*/  ISETP.LT.AND P1, PT, R20, R7, !P1 ;  /* 0x000000071400720c */ /* 0x000fe40004f21270 */
[----:B0-----:R-:W-:Y:S01]  /*0440*/  @P0 IADD3 R22, PT, PT, R8, -0x10, RZ ;  /* 0xfffffff008160810 */ /* 0x001fe20007ffe0ff */
[----:B------:R-:W0:Y:S03]  /*0450*/  LDS.U16 R25, [R5+0x20] ;  /* 0x0000200005197984 */ /* 0x000e260000000400 */
[----:B------:R-:W-:Y:S01]  /*0460*/  @P0 IADD3 R23, P2, P3, R18, R22, R3 ;  /* 0x0000001612170210 */ /* 0x000fe20007b5e003 */
[----:B------:R-:W4:Y:S06]  /*0470*/  LDS.U16 R28, [R5+0x40] ;  /* 0x00004000051c7984 */ /* 0x000f2c0000000400 */
[----:B------:R-:W5:Y:S01]  /*0480*/  @P1 LDC.64 R26, c[0x0][0x388] ;  /* 0x0000e200ff1a1b82 */ /* 0x000f620000000a00 */
[----:B--2---:R-:W-:-:S02]  /*0490*/  @P0 LEA R22, P4, R23, R14, 0x1 ;  /* 0x0000000e17160211 */ /* 0x004fc400078808ff */
[----:B------:R-:W-:-:S04]  /*04a0*/  @P0 IADD3.X R14, PT, PT, RZ, RZ, RZ, P2, P3 ;  /* 0x000000ffff0e0210 */ /* 0x000fc800017e64ff */
[----:B------:R-:W-:Y:S01]  /*04b0*/  @P0 LEA.HI.X R23, R23, R15, R14, 0x1, P4 ;  /* 0x0000000f17170211 */ /* 0x000fe200020f0c0e */
[----:B-1----:R-:W-:Y:S02]  /*04c0*/  HADD2.F32 R24, -RZ, R24.H0_H0 ;  /* 0x20000018ff187230 */ /* 0x002fe40000004100 */
[----:B---3--:R-:W-:Y:S02]  /*04d0*/  HADD2.F32 R14, -RZ, R16.H0_H0 ;  /* 0x20000010ff0e7230 */ /* 0x008fe40000004100 */
[----:B-----5:R-:W-:-:S04]  /*04e0*/  @P1 IMAD.WIDE R26, R10, 0x2, R26 ;  /* 0x000000020a1a1825 */ /* 0x020fc800078e021a */
[--C-:B------:R-:W-:Y:S01]  /*04f0*/  FFMA R14, R14, R24, R21.reuse ;  /* 0x000000180e0e7223 */ /* 0x100fe20000000015 */
[----:B------:R-:W-:Y:S02]  /*0500*/  @!P0 PRMT R24, RZ, 0x7610, R24 ;  /* 0x00007610ff188816 */ /* 0x000fe40000000018 */
[----:B------:R-:W-:-:S04]  /*0510*/  @!P1 PRMT R21, RZ, 0x7610, R21 ;  /* 0x00007610ff159816 */ /* 0x000fc80000000015 */
[----:B------:R1:W2:Y:S04]  /*0520*/  @P0 LDG.E.U16.CONSTANT R24, desc[UR10][R22.64+0x20] ;  /* 0x0000200a16180981 */ /* 0x0002a8000c1e9500 */
[----:B------:R3:W5:Y:S01]  /*0530*/  @P1 LDG.E.U16.CONSTANT R21, desc[UR10][R26.64] ;  /* 0x0000000a1a151981 */ /* 0x000762000c1e9500 */
[----:B------:R-:W-:Y:S02]  /*0540*/  HADD2.F32 R15, -RZ, R16.H1_H1 ;  /* 0x30000010ff0f7230 */ /* 0x000fe40000004100 */
[----:B0-----:R-:W-:Y:S01]  /*0550*/  HADD2.F32 R25, -RZ, R25.H0_H0 ;  /* 0x20000019ff197230 */ /* 0x001fe20000004100 */
[----:B------:R-:W0:Y:S01]  /*0560*/  LDS.U16 R16, [R5+0x60] ;  /* 0x0000600005107984 */ /* 0x000e220000000400 */
[----:B----4-:R-:W-:-:S03]  /*0570*/  HADD2.F32 R28, -RZ, R28.H0_H0 ;  /* 0x2000001cff1c7230 */ /* 0x010fc60000004100 */
[----:B------:R-:W-:Y:S01]  /*0580*/  FFMA R14, R15, R25, R14 ;  /* 0x000000190f0e7223 */ /* 0x000fe2000000000e */
[--C-:B------:R-:W-:Y:S01]  /*0590*/  HADD2.F32 R15, -RZ, R17.reuse.H0_H0 ;  /* 0x20000011ff0f7230 */ /* 0x100fe20000004100 */
[----:B-1----:R-:W1:Y:S04]  /*05a0*/  LDS.U16 R22, [R5+0x80] ;  /* 0x0000800005167984 */ /* 0x002e680000000400 */
[----:B------:R-:W-:Y:S01]  /*05b0*/  FFMA R28, R15, R28, R14 ;  /* 0x0000001c0f1c7223 */ /* 0x000fe2000000000e */
[----:B------:R-:W-:Y:S04]  /*05c0*/  LDS.U16 R23, [R5+0xa0] ;  /* 0x0000a00005177984 */ /* 0x000fe80000000400 */
[----:B------:R-:W4:Y:S01]  /*05d0*/  LDS.64 R14, [R4+0x8] ;  /* 0x00000800040e7984 */ /* 0x000f220000000a00 */
[----:B------:R-:W-:-:S03]  /*05e0*/  HADD2.F32 R17, -RZ, R17.H1_H1 ;  /* 0x30000011ff117230 */ /* 0x000fc60000004100 */
[----:B---3--:R-:W-:Y:S04]  /*05f0*/  LDS.U16 R26, [R5+0x180] ;  /* 0x00018000051a7984 */ /* 0x008fe80000000400 */
[----:B------:R-:W-:Y:S01]  /*0600*/  LDS.U16 R25, [R5+0x1a0] ;  /* 0x0001a00005197984 */ /* 0x000fe20000000400 */
[----:B0-----:R-:W-:-:S05]  /*0610*/  HADD2.F32 R16, -RZ, R16.H0_H0 ;  /* 0x20000010ff107230 */ /* 0x001fca0000004100 */
[----:B------:R-:W-:Y:S01]  /*0620*/  FFMA R16, R17, R16, R28 ;  /* 0x0000001011107223 */ /* 0x000fe2000000001c */
[----:B-1----:R-:W-:Y:S02]  /*0630*/  HADD2.F32 R22, -RZ, R22.H0_H0 ;  /* 0x20000016ff167230 */ /* 0x002fe40000004100 */
[----:B----4-:R-:W-:-:S05]  /*0640*/  HADD2.F32 R17, -RZ, R14.H0_H0 ;  /* 0x2000000eff117230 */ /* 0x010fca0000004100 */
[----:B------:R-:W-:Y:S02]  /*0650*/  FFMA R16, R17, R22, R16 ;  /* 0x0000001611107223 */ /* 0x000fe40000000010 */
[----:B------:R-:W0:Y:S01]  /*0660*/  LDS.U16 R22, [R5+0xc0] ;  /* 0x0000c00005167984 */ /* 0x000e220000000400 */
[----:B------:R-:W-:Y:S02]  /*0670*/  HADD2.F32 R17, -RZ, R14.H1_H1 ;  /* 0x3000000eff117230 */ /* 0x000fe40000004100 */
[----:B------:R-:W-:Y:S01]  /*0680*/  HADD2.F32 R23, -RZ, R23.H0_H0 ;  /* 0x20000017ff177230 */ /* 0x000fe20000004100 */
[----:B------:R-:W1:Y:S04]  /*0690*/  LDS.U16 R14, [R5+0xe0] ;  /* 0x0000e000050e7984 */ /* 0x000e680000000400 */
[----:B------:R-:W-:Y:S01]  /*06a0*/  FFMA R16, R17, R23, R16 ;  /* 0x0000001711107223 */ /* 0x000fe20000000010 */
[----:B------:R-:W-:Y:S01]  /*06b0*/  HADD2.F32 R17, -RZ, R15.H0_H0 ;  /* 0x2000000fff117230 */ /* 0x000fe20000004100 */
[----:B------:R-:W3:Y:S01]  /*06c0*/  LDS.U16 R23, [R5+0x100] ;  /* 0x0001000005177984 */ /* 0x000ee20000000400 */
[----:B0-----:R-:W-:-:S05]  /*06d0*/  HADD2.F32 R22, -RZ, R22.H0_H0 ;  /* 0x20000016ff167230 */ /* 0x001fca0000004100 */
[----:B------:R-:W-:Y:S02]  /*06e0*/  FFMA R22, R17, R22, R16 ;  /* 0x0000001611167223 */ /* 0x000fe40000000010 */
[----:B------:R-:W0:Y:S01]  /*06f0*/  LDS.64 R16, [R4+0x10] ;  /* 0x0000100004107984 */ /* 0x000e220000000a00 */
[----:B------:R-:W-:Y:S02]  /*0700*/  HADD2.F32 R15, -RZ, R15.H1_H1 ;  /* 0x3000000fff0f7230 */ /* 0x000fe40000004100 */
[----:B-1----:R-:W-:Y:S02]  /*0710*/  HADD2.F32 R14, -RZ, R14.H0_H0 ;  /* 0x2000000eff0e7230 */ /* 0x002fe40000004100 */
[----:B---3--:R-:W-:-:S03]  /*0720*/  HADD2.F32 R23, -RZ, R23.H0_H0 ;  /* 0x20000017ff177230 */ /* 0x008fc60000004100 */
[----:B------:R-:W-:Y:S02]  /*0730*/  FFMA R14, R15, R14, R22 ;  /* 0x0000000e0f0e7223 */ /* 0x000fe40000000016 */
[----:B------:R-:W1:Y:S01]  /*0740*/  LDS.U16 R22, [R5+0x120] ;  /* 0x0001200005167984 */ /* 0x000e620000000400 */
[----:B0-----:R-:W-:-:S05]  /*0750*/  HADD2.F32 R15, -RZ, R16.H0_H0 ;  /* 0x20000010ff0f7230 */ /* 0x001fca0000004100 */
[----:B------:R-:W-:Y:S02]  /*0760*/  FFMA R14, R15, R23, R14 ;  /* 0x000000170f0e7223 */ /* 0x000fe4000000000e */
[----:B------:R-:W0:Y:S01]  /*0770*/  LDS.U16 R23, [R5+0x140] ;  /* 0x0001400005177984 */ /* 0x000e220000000400 */
[----:B------:R-:W-:Y:S02]  /*0780*/  HADD2.F32 R15, -RZ, R16.H1_H1 ;  /* 0x30000010ff0f7230 */ /* 0x000fe40000004100 */
[----:B-1----:R-:W-:-:S05]  /*0790*/  HADD2.F32 R22, -RZ, R22.H0_H0 ;  /* 0x20000016ff167230 */ /* 0x002fca0000004100 */
[----:B------:R-:W-:Y:S01]  /*07a0*/  FFMA R14, R15, R22, R14 ;  /* 0x000000160f0e7223 */ /* 0x000fe2000000000e */
[----:B------:R-:W-:Y:S01]  /*07b0*/  HADD2.F32 R15, -RZ, R17.H0_H0 ;  /* 0x20000011ff0f7230 */ /* 0x000fe20000004100 */
[----:B------:R-:W1:Y:S01]  /*07c0*/  LDS.U16 R22, [R5+0x160] ;  /* 0x0001600005167984 */ /* 0x000e620000000400 */
[----:B0-----:R-:W-:-:S05]  /*07d0*/  HADD2.F32 R23, -RZ, R23.H0_H0 ;  /* 0x20000017ff177230 */ /* 0x001fca0000004100 */
[----:B------:R-:W-:Y:S02]  /*07e0*/  FFMA R23, R15, R23, R14 ;  /* 0x000000170f177223 */ /* 0x000fe4000000000e */
[----:B------:R-:W0:Y:S01]  /*07f0*/  LDS.64 R14, [R4+0x18] ;  /* 0x00001800040e7984 */ /* 0x000e220000000a00 */
[----:B------:R-:W-:Y:S02]  /*0800*/  HADD2.F32 R16, -RZ, R17.H1_H1 ;  /* 0x30000011ff107230 */ /* 0x000fe40000004100 */
[----:B-1----:R-:W-:Y:S02]  /*0810*/  HADD2.F32 R22, -RZ, R22.H0_H0 ;  /* 0x20000016ff167230 */ /* 0x002fe40000004100 */
[----:B------:R-:W-:-:S03]  /*0820*/  HADD2.F32 R26, -RZ, R26.H0_H0 ;  /* 0x2000001aff1a7230 */ /* 0x000fc60000004100 */
[----:B------:R-:W-:Y:S02]  /*0830*/  FFMA R16, R16, R22, R23 ;  /* 0x0000001610107223 */ /* 0x000fe40000000017 */
[----:B------:R-:W-:Y:S01]  /*0840*/  LDS.U16 R23, [R5+0x1e0] ;  /* 0x0001e00005177984 */ /* 0x000fe20000000400 */
[----:B0-----:R-:W-:-:S05]  /*0850*/  HADD2.F32 R17, -RZ, R14.H0_H0 ;  /* 0x2000000eff117230 */ /* 0x001fca0000004100 */
[----:B------:R-:W-:Y:S02]  /*0860*/  FFMA R28, R17, R26, R16 ;  /* 0x0000001a111c7223 */ /* 0x000fe40000000010 */
[----:B------:R-:W0:Y:S01]  /*0870*/  LDS.U16 R26, [R5+0x1c0] ;  /* 0x0001c000051a7984 */ /* 0x000e220000000400 */
[----:B------:R-:W-:Y:S01]  /*0880*/  BAR.SYNC.DEFER_BLOCKING 0x0 ;  /* 0x0000000000007b1d */ /* 0x000fe20000010000 */
[----:B------:R-:W-:Y:S02]  /*0890*/  HADD2.F32 R29, -RZ, R14.H1_H1 ;  /* 0x3000000eff1d7230 */ /* 0x000fe40000004100 */
[----:B------:R-:W-:-:S03]  /*08a0*/  HADD2.F32 R25, -RZ, R25.H0_H0 ;  /* 0x20000019ff197230 */ /* 0x000fc60000004100 */
[----:B--2---:R1:W-:Y:S04]  /*08b0*/  STS.U16 [R19], R24 ;  /* 0x0000001813007388 */ /* 0x0043e80000000400 */
[----:B-----5:R-:W-:Y:S01]  /*08c0*/  STS.U16 [R6], R21 ;  /* 0x0000001506007388 */ /* 0x020fe20000000400 */
[----:B------:R-:W-:Y:S01]  /*08d0*/  BAR.SYNC.DEFER_BLOCKING 0x0 ;  /* 0x0000000000007b1d */ /* 0x000fe20000010000 */
[----:B------:R-:W-:Y:S01]  /*08e0*/  FFMA R28, R29, R25, R28 ;  /* 0x000000191d1c7223 */ /* 0x000fe2000000001c */
[----:B0-----:R-:W-:Y:S02]  /*08f0*/  HADD2.F32 R26, -RZ, R26.H0_H0 ;  /* 0x2000001aff1a7230 */ /* 0x001fe40000004100 */
[--C-:B-1----:R-:W-:Y:S02]  /*0900*/  HADD2.F32 R19, -RZ, R15.reuse.H0_H0 ;  /* 0x2000000fff137230 */ /* 0x102fe40000004100 */
[----:B------:R-:W0:Y:S04]  /*0910*/  LDS.U16 R22, [R5] ;  /* 0x0000000005167984 */ /* 0x000e280000000400 */
[----:B------:R-:W1:Y:S04]  /*0920*/  LDS.64 R16, [R4] ;  /* 0x0000000004107984 */ /* 0x000e680000000a00 */
[----:B------:R-:W2:Y:S04]  /*0930*/  LDS.U16 R27, [R5+0x20] ;  /* 0x00002000051b7984 */ /* 0x000ea80000000400 */
[----:B------:R-:W3:Y:S01]  /*0940*/  LDS.U16 R25, [R5+0x40] ;  /* 0x0000400005197984 */ /* 0x000ee20000000400 */
[----:B------:R-:W-:Y:S01]  /*0950*/  FFMA R19, R19, R26, R28 ;  /* 0x0000001a13137223 */ /* 0x000fe2000000001c */
[----:B------:R-:W-:-:S02]  /*0960*/  HADD2.F32 R14, -RZ, R15.H1_H1 ;  /* 0x3000000fff0e7230 */ /* 0x000fc40000004100 */
[----:B------:R-:W4:Y:S01]  /*0970*/  LDS.U16 R21, [R5+0x60] ;  /* 0x0000600005157984 */ /* 0x000f220000000400 */
[----:B------:R-:W-:-:S05]  /*0980*/  HADD2.F32 R23, -RZ, R23.H0_H0 ;  /* 0x20000017ff177230 */ /* 0x000fca0000004100 */
[----:B------:R-:W-:Y:S02]  /*0990*/  FFMA R29, R14, R23, R19 ;  /* 0x000000170e1d7223 */ /* 0x000fe40000000013 */
[----:B------:R-:W5:Y:S04]  /*09a0*/  LDS.U16 R19, [R5+0x80] ;  /* 0x0000800005137984 */ /* 0x000f680000000400 */
[----:B------:R-:W5:Y:S01]  /*09b0*/  LDS.64 R14, [R4+0x8] ;  /* 0x00000800040e7984 */ /* 0x000f620000000a00 */
[----:B0-----:R-:W-:Y:S02]  /*09c0*/  HADD2.F32 R23, -RZ, R22.H0_H0 ;  /* 0x20000016ff177230 */ /* 0x001fe40000004100 */
[--C-:B-1----:R-:W-:Y:S02]  /*09d0*/  HADD2.F32 R22, -RZ, R16.reuse.H0_H0 ;  /* 0x20000010ff167230 */ /* 0x102fe40000004100 */
[----:B------:R-:W-:-:S02]  /*09e0*/  HADD2.F32 R16, -RZ, R16.H1_H1 ;  /* 0x30000010ff107230 */ /* 0x000fc40000004100 */
[----:B--2---:R-:W-:Y:S02]  /*09f0*/  HADD2.F32 R27, -RZ, R27.H0_H0 ;  /* 0x2000001bff1b7230 */ /* 0x004fe40000004100 */
[----:B------:R-:W-:Y:S02]  /*0a00*/  FFMA R23, R22, R23, R29 ;  /* 0x0000001716177223 */ /* 0x000fe4000000001d */
[----:B------:R-:W0:Y:S01]  /*0a10*/  LDS.U16 R22, [R5+0xa0] ;  /* 0x0000a00005167984 */ /* 0x000e220000000400 */
[----:B---3--:R-:W-:Y:S02]  /*0a20*/  HADD2.F32 R24, -RZ, R25.H0_H0 ;  /* 0x20000019ff187230 */ /* 0x008fe40000004100 */
[----:B------:R-:W-:Y:S01]  /*0a30*/  FFMA R16, R16, R27, R23 ;  /* 0x0000001b10107223 */ /* 0x000fe20000000017 */
[--C-:B------:R-:W-:Y:S01]  /*0a40*/  HADD2.F32 R25, -RZ, R17.reuse.H0_H0 ;  /* 0x20000011ff197230 */ /* 0x100fe20000004100 */
[----:B------:R-:W1:Y:S01]  /*0a50*/  LDS.U16 R23, [R5+0xc0] ;  /* 0x0000c00005177984 */ /* 0x000e620000000400 */
[----:B------:R-:W-:-:S02]  /*0a60*/  HADD2.F32 R17, -RZ, R17.H1_H1 ;  /* 0x30000011ff117230 */ /* 0x000fc40000004100 */
[----:B----4-:R-:W-:Y:S02]  /*0a70*/  HADD2.F32 R21, -RZ, R21.H0_H0 ;  /* 0x20000015ff157230 */ /* 0x010fe40000004100 */
[----:B------:R-:W-:Y:S02]  /*0a80*/  FFMA R16, R25, R24, R16 ;  /* 0x0000001819107223 */ /* 0x000fe40000000010 */
[----:B------:R-:W2:Y:S02]  /*0a90*/  LDS.U16 R24, [R5+0xe0] ;  /* 0x0000e00005187984 */ /* 0x000ea40000000400 */
[----:B------:R-:W-:Y:S02]  /*0aa0*/  FFMA R25, R17, R21, R16 ;  /* 0x0000001511197223 */ /* 0x000fe40000000010 */
[----:B------:R-:W3:Y:S01]  /*0ab0*/  LDS.64 R16, [R4+0x10] ;  /* 0x0000100004107984 */ /* 0x000ee20000000a00 */
[----:B-----5:R-:W-:-:S03]  /*0ac0*/  HADD2.F32 R19, -RZ, R19.H0_H0 ;  /* 0x20000013ff137230 */ /* 0x020fc60000004100 */
[----:B------:R-:W4:Y:S01]  /*0ad0*/  LDS.U16 R21, [R5+0x100] ;  /* 0x0001000005157984 */ /* 0x000f220000000400 */
[----:B------:R-:W-:-:S05]  /*0ae0*/  HADD2.F32 R26, -RZ, R14.H0_H0 ;  /* 0x2000000eff1a7230 */ /* 0x000fca0000004100 */
[----:B------:R-:W-:Y:S02]  /*0af0*/  FFMA R25, R26, R19, R25 ;  /* 0x000000131a197223 */ /* 0x000fe40000000019 */
[----:B------:R-:W5:Y:S01]  /*0b00*/  LDS.U16 R19, [R5+0x120] ;  /* 0x0001200005137984 */ /* 0x000f620000000400 */
[----:B------:R-:W-:Y:S02]  /*0b10*/  HADD2.F32 R14, -RZ, R14.H1_H1 ;  /* 0x3000000eff0e7230 */ /* 0x000fe40000004100 */
[----:B0-----:R-:W-:Y:S02]  /*0b20*/  HADD2.F32 R22, -RZ, R22.H0_H0 ;  /* 0x20000016ff167230 */ /* 0x001fe40000004100 */
[----:B-1----:R-:W-:-:S03]  /*0b30*/  HADD2.F32 R23, -RZ, R23.H0_H0 ;  /* 0x20000017ff177230 */ /* 0x002fc60000004100 */
[----:B------:R-:W-:Y:S01]  /*0b40*/  FFMA R14, R14, R22, R25 ;  /* 0x000000160e0e7223 */ /* 0x000fe20000000019 */
[--C-:B------:R-:W-:Y:S01]  /*0b50*/  HADD2.F32 R25, -RZ, R15.reuse.H0_H0 ;  /* 0x2000000fff197230 */ /* 0x100fe20000004100 */
[----:B------:R-:W0:Y:S01]  /*0b60*/  LDS.U16 R22, [R5+0x140] ;  /* 0x0001400005167984 */ /* 0x000e220000000400 */
[----:B------:R-:W-:Y:S02]  /*0b70*/  HADD2.F32 R15, -RZ, R15.H1_H1 ;  /* 0x3000000fff0f7230 */ /* 0x000fe40000004100 */
[----:B--2---:R-:W-:Y:S02]  /*0b80*/  HADD2.F32 R24, -RZ, R24.H0_H0 ;  /* 0x20000018ff187230 */ /* 0x004fe40000004100 */
[----:B------:R-:W-:Y:S02]  /*0b90*/  FFMA R14, R25, R23, R14 ;  /* 0x00000017190e7223 */ /* 0x000fe4000000000e */
[----:B------:R-:W1:Y:S02]  /*0ba0*/  LDS.U16 R23, [R5+0x160] ;  /* 0x0001600005177984 */ /* 0x000e640000000400 */
[----:B------:R-:W-:Y:S01]  /*0bb0*/  FFMA R14, R15, R24, R14 ;  /* 0x000000180f0e7223 */ /* 0x000fe2000000000e */
[----:B---3--:R-:W-:-:S02]  /*0bc0*/  HADD2.F32 R15, -RZ, R16.H0_H0 ;  /* 0x20000010ff0f7230 */ /* 0x008fc40000004100 */
[----:B----4-:R-:W-:Y:S02]  /*0bd0*/  HADD2.F32 R21, -RZ, R21.H0_H0 ;  /* 0x20000015ff157230 */ /* 0x010fe40000004100 */
[----:B------:R-:W-:Y:S02]  /*0be0*/  HADD2.F32 R25, -RZ, R16.H1_H1 ;  /* 0x30000010ff197230 */ /* 0x000fe40000004100 */
[----:B------:R-:W2:Y:S01]  /*0bf0*/  LDS.U16 R16, [R5+0x1a0] ;  /* 0x0001a00005107984 */ /* 0x000ea20000000400 */
[----:B------:R-:W-:-:S03]  /*0c00*/  FFMA R24, R15, R21, R14 ;  /* 0x000000150f187223 */ /* 0x000fc6000000000e */
[----:B------:R-:W3:Y:S01]  /*0c10*/  LDS.64 R14, [R4+0x18] ;  /* 0x00001800040e7984 */ /* 0x000ee20000000a00 */
[----:B-----5:R-:W-:-:S03]  /*0c20*/  HADD2.F32 R19, -RZ, R19.H0_H0 ;  /* 0x20000013ff137230 */ /* 0x020fc60000004100 */
[----:B------:R-:W4:Y:S02]  /*0c30*/  LDS.U16 R21, [R5+0x180] ;  /* 0x0001800005157984 */ /* 0x000f240000000400 */
[----:B------:R-:W-:Y:S02]  /*0c40*/  FFMA R25, R25, R19, R24 ;  /* 0x0000001319197223 */ /* 0x000fe40000000018 */
[----:B------:R-:W5:Y:S04]  /*0c50*/  LDS.U16 R24, [R5+0x1c0] ;  /* 0x0001c00005187984 */ /* 0x000f680000000400 */
[----:B------:R-:W5:Y:S01]  /*0c60*/  LDS.U16 R19, [R5+0x1e0] ;  /* 0x0001e00005137984 */ /* 0x000f620000000400 */
[----:B0-----:R-:W-:Y:S02]  /*0c70*/  HADD2.F32 R26, -RZ, R22.H0_H0 ;  /* 0x20000016ff1a7230 */ /* 0x001fe40000004100 */
[----:B------:R-:W-:-:S02]  /*0c80*/  HADD2.F32 R22, -RZ, R17.H0_H0 ;  /* 0x20000011ff167230 */ /* 0x000fc40000004100 */
[----:B------:R-:W-:Y:S02]  /*0c90*/  HADD2.F32 R17, -RZ, R17.H1_H1 ;  /* 0x30000011ff117230 */ /* 0x000fe40000004100 */
[----:B-1----:R-:W-:Y:S02]  /*0ca0*/  HADD2.F32 R23, -RZ, R23.H0_H0 ;  /* 0x20000017ff177230 */ /* 0x002fe40000004100 */
[----:B------:R-:W-:Y:S01]  /*0cb0*/  FFMA R22, R22, R26, R25 ;  /* 0x0000001a16167223 */ /* 0x000fe20000000019 */
[----:B------:R-:W-:-:S03]  /*0cc0*/  UIADD3 UR4, UPT, UPT, UR4, 0x2, URZ ;  /* 0x0000000204047890 */ /* 0x000fc6000fffe0ff */
[----:B------:R-:W-:Y:S01]  /*0cd0*/  FFMA R17, R17, R23, R22 ;  /* 0x0000001711117223 */ /* 0x000fe20000000016 */
[----:B------:R-:W-:Y:S01]  /*0ce0*/  UISETP.NE.AND UP0, UPT, UR4, URZ, UPT ;  /* 0x000000ff0400728c */ /* 0x000fe2000bf05270 */
[----:B--2---:R-:W-:Y:S02]  /*0cf0*/  HADD2.F32 R16, -RZ, R16.H0_H0 ;  /* 0x20000010ff107230 */ /* 0x004fe40000004100 */
[--C-:B---3--:R-:W-:Y:S02]  /*0d00*/  HADD2.F32 R22, -RZ, R14.reuse.H0_H0 ;  /* 0x2000000eff167230 */ /* 0x108fe40000004100 */
[----:B----4-:R-:W-:Y:S02]  /*0d10*/  HADD2.F32 R21, -RZ, R21.H0_H0 ;  /* 0x20000015ff157230 */ /* 0x010fe40000004100 */
[----:B------:R-:W-:-:S03]  /*0d20*/  HADD2.F32 R14, -RZ, R14.H1_H1 ;  /* 0x3000000eff0e7230 */ /* 0x000fc60000004100 */
[----:B------:R-:W-:Y:S01]  /*0d30*/  FFMA R17, R22, R21, R17 ;  /* 0x0000001516117223 */ /* 0x000fe20000000011 */
[--C-:B------:R-:W-:Y:S02]  /*0d40*/  HADD2.F32 R21, -RZ, R15.reuse.H0_H0 ;  /* 0x2000000fff157230 */ /* 0x100fe40000004100 */
[----:B-----5:R-:W-:Y:S02]  /*0d50*/  HADD2.F32 R24, -RZ, R24.H0_H0 ;  /* 0x20000018ff187230 */ /* 0x020fe40000004100 */
[----:B------:R-:W-:Y:S01]  /*0d60*/  FFMA R14, R14, R16, R17 ;  /* 0x000000100e0e7223 */ /* 0x000fe20000000011 */
[----:B------:R-:W-:Y:S02]  /*0d70*/  HADD2.F32 R16, -RZ, R15.H1_H1 ;  /* 0x3000000fff107230 */ /* 0x000fe40000004100 */
[----:B------:R-:W-:Y:S02]  /*0d80*/  HADD2.F32 R19, -RZ, R19.H0_H0 ;  /* 0x20000013ff137230 */ /* 0x000fe40000004100 */
[----:B------:R-:W-:Y:S01]  /*0d90*/  FFMA R21, R21, R24, R14 ;  /* 0x0000001815157223 */ /* 0x000fe2000000000e */
[----:B------:R-:W-:-:S02]  /*0da0*/  IADD3 R2, PT, PT, R2, 0x20, RZ ;  /* 0x0000002002027810 */ /* 0x000fc40007ffe0ff */
[----:B------:R-:W-:Y:S01]  /*0db0*/  IADD3 R11, PT, PT, R11, 0x20, RZ ;  /* 0x000000200b0b7810 */ /* 0x000fe20007ffe0ff */
[----:B------:R-:W-:Y:S01]  /*0dc0*/  FFMA R21, R16, R19, R21 ;  /* 0x0000001310157223 */ /* 0x000fe20000000015 */
[----:B------:R-:W-:Y:S02]  /*0dd0*/  IADD3 R8, PT, PT, R8, 0x20, RZ ;  /* 0x0000002008087810 */ /* 0x000fe40007ffe0ff */
[----:B------:R-:W-:Y:S02]  /*0de0*/  IADD3 R9, PT, PT, R9, 0x20, RZ ;  /* 0x0000002009097810 */ /* 0x000fe40007ffe0ff */
[C---:B------:R-:W-:Y:S02]  /*0df0*/  LEA R12, R7.reuse, R12, 0x5 ;  /* 0x0000000c070c7211 */ /* 0x040fe400078e28ff */
[----:B------:R-:W-:Y:S01]  /*0e00*/  LEA R10, R7, R10, 0x5 ;  /* 0x0000000a070a7211 */ /* 0x000fe200078e28ff */
[----:B------:R-:W-:Y:S06]  /*0e10*/  BAR.SYNC.DEFER_BLOCKING 0x0 ;  /* 0x0000000000007b1d */ /* 0x000fec0000010000 */
[----:B------:R-:W-:Y:S05]  /*0e20*/  BRA.U UP0, `(.L_x_4) ;  /* 0xfffffff500207547 */ /* 0x000fea000b83ffff */
[----:B------:R-:W-:-:S12]  /*0e30*/  ULOP3.LUT UR4, UR8, 0x7fffffe0, URZ, 0xc0, !UPT ;  /* 0x7fffffe008047892 */ /* 0x000fd8000f8ec0ff */
.L_x_3:
[----:B------:R-:W-:-:S09]  /*0e40*/  ULOP3.LUT UP0, URZ, UR8, 0x10, URZ, 0xc0, !UPT ;  /* 0x0000001008ff7892 */ /* 0x000fd2000f80c0ff */
[----:B------:R-:W-:Y:S05]  /*0e50*/  BRA.U !UP0, `(.L_x_2) ;  /* 0x0000000508707547 */ /* 0x000fea000b800000 */
[----:B------:R-:W0:Y:S01]  /*0e60*/  LDCU UR5, c[0x0][0x398] ;  /* 0x00007300ff0577ac */ /* 0x000e220008000800 */
[----:B------:R-:W-:Y:S02]  /*0e70*/  IADD3 R7, PT, PT, R3, UR4, RZ ;  /* 0x0000000403077c10 */ /* 0x000fe4000fffe0ff */
[----:B------:R-:W-:Y:S01]  /*0e80*/  IADD3 R9, PT, PT, R0, UR4, RZ ;  /* 0x0000000400097c10 */ /* 0x000fe2000fffe0ff */
[----:B------:R-:W1:Y:S01]  /*0e90*/  LDCU UR6, c[0x0][0x39c] ;  /* 0x00007380ff0677ac */ /* 0x000e620008000800 */
[----:B------:R-:W-:Y:S02]  /*0ea0*/  ISETP.GE.AND P0, PT, R7, UR7, PT ;  /* 0x0000000707007c0c */ /* 0x000fe4000bf06270 */
[----:B------:R-:W-:Y:S02]  /*0eb0*/  ISETP.GE.AND P1, PT, R9, UR7, PT ;  /* 0x0000000709007c0c */ /* 0x000fe4000bf26270 */
[----:B0-----:R-:W-:Y:S02]  /*0ec0*/  ISETP.LT.AND P0, PT, R13, UR5, !P0 ;  /* 0x000000050d007c0c */ /* 0x001fe4000c701270 */
[----:B-1----:R-:W-:-:S11]  /*0ed0*/  ISETP.LT.AND P1, PT, R20, UR6, !P1 ;  /* 0x0000000614007c0c */ /* 0x002fd6000cf21270 */
[----:B------:R-:W0:Y:S01]  /*0ee0*/  @P0 LDC.64 R10, c[0x0][0x380] ;  /* 0x0000e000ff0a0b82 */ /* 0x000e220000000a00 */
[----:B------:R-:W-:Y:S02]  /*0ef0*/  @P0 IADD3 R7, PT, PT, R18, R7, RZ ;  /* 0x0000000712070210 */ /* 0x000fe40007ffe0ff */
[----:B------:R-:W-:Y:S01]  /*0f00*/  @!P0 PRMT R0, RZ, 0x7610, R0 ;  /* 0x00007610ff008816 */ /* 0x000fe20000000000 */
[----:B------:R-:W-:-:S04]  /*0f10*/  @P1 IMAD R9, R9, UR6, R20 ;  /* 0x0000000609091c24 */ /* 0x000fc8000f8e0214 */
[----:B------:R-:W1:Y:S01]  /*0f20*/  @P1 LDC.64 R2, c[0x0][0x388] ;  /* 0x0000e200ff021b82 */ /* 0x000e620000000a00 */
[----:B0-----:R-:W-:Y:S01]  /*0f30*/  @P0 IMAD.WIDE.U32 R10, R7, 0x2, R10 ;  /* 0x00000002070a0825 */ /* 0x001fe200078e000a */
[----:B------:R-:W-:-:S04]  /*0f40*/  @!P1 PRMT R7, RZ, 0x7610, R7 ;  /* 0x00007610ff079816 */ /* 0x000fc80000000007 */
[----:B------:R-:W2:Y:S01]  /*0f50*/  @P0 LDG.E.U16.CONSTANT R0, desc[UR10][R10.64] ;  /* 0x0000000a0a000981 */ /* 0x000ea2000c1e9500 */
[----:B-1----:R-:W-:-:S05]  /*0f60*/  @P1 IMAD.WIDE R2, R9, 0x2, R2 ;  /* 0x0000000209021825 */ /* 0x002fca00078e0202 */
[----:B------:R-:W3:Y:S01]  /*0f70*/  @P1 LDG.E.U16.CONSTANT R7, desc[UR10][R2.64] ;  /* 0x0000000a02071981 */ /* 0x000ee2000c1e9500 */
[----:B------:R-:W0:Y:S02]  /*0f80*/  S2R R9, SR_TID.X ;  /* 0x0000000000097919 */ /* 0x000e240000002100 */
[----:B0-----:R-:W-:-:S05]  /*0f90*/  LEA R23, R9, R4, 0x1 ;  /* 0x0000000409177211 */ /* 0x001fca00078e08ff */
[----:B--2---:R-:W-:Y:S04]  /*0fa0*/  STS.U16 [R23], R0 ;  /* 0x0000000017007388 */ /* 0x004fe80000000400 */
[----:B---3--:R-:W-:Y:S01]  /*0fb0*/  STS.U16 [R6], R7 ;  /* 0x0000000706007388 */ /* 0x008fe20000000400 */
[----:B------:R-:W-:Y:S06]  /*0fc0*/  BAR.SYNC.DEFER_BLOCKING 0x0 ;  /* 0x0000000000007b1d */ /* 0x000fec0000010000 */
[----:B------:R-:W0:Y:S04]  /*0fd0*/  LDS.64 R8, [R4] ;  /* 0x0000000004087984 */ /* 0x000e280000000a00 */
[----:B------:R-:W1:Y:S04]  /*0fe0*/  LDS.U16 R17, [R5] ;  /* 0x0000000005117984 */ /* 0x000e680000000400 */
[----:B------:R-:W2:Y:S04]  /*0ff0*/  LDS.U16 R22, [R5+0x20] ;  /* 0x0000200005167984 */ /* 0x000ea80000000400 */
[----:B------:R-:W3:Y:S04]  /*1000*/  LDS.U16 R19, [R5+0x40] ;  /* 0x0000400005137984 */ /* 0x000ee80000000400 */
[----:B------:R-:W4:Y:S04]  /*1010*/  LDS.U16 R18, [R5+0x60] ;  /* 0x0000600005127984 */ /* 0x000f280000000400 */
[----:B------:R-:W5:Y:S04]  /*1020*/  LDS.64 R2, [R4+0x8] ;  /* 0x0000080004027984 */ /* 0x000f680000000a00 */
[----:B------:R-:W5:Y:S04]  /*1030*/  LDS.U16 R16, [R5+0x80] ;  /* 0x0000800005107984 */ /* 0x000f680000000400 */
[----:B------:R-:W5:Y:S04]  /*1040*/  LDS.U16 R15, [R5+0xa0] ;  /* 0x0000a000050f7984 */ /* 0x000f680000000400 */
[----:B------:R-:W5:Y:S04]  /*1050*/  LDS.U16 R14, [R5+0xc0] ;  /* 0x0000c000050e7984 */ /* 0x000f680000000400 */
[----:B------:R-:W5:Y:S04]  /*1060*/  LDS.U16 R12, [R5+0xe0] ;  /* 0x0000e000050c7984 */ /* 0x000f680000000400 */
[----:B------:R-:W5:Y:S01]  /*1070*/  LDS.64 R6, [R4+0x10] ;  /* 0x0000100004067984 */ /* 0x000f620000000a00 */
[----:B0-----:R-:W-:-:S03]  /*1080*/  HADD2.F32 R10, -RZ, R8.H0_H0 ;  /* 0x20000008ff0a7230 */ /* 0x001fc60000004100 */
[----:B------:R-:W0:Y:S01]  /*1090*/  LDS.U16 R0, [R5+0x100] ;  /* 0x0001000005007984 */ /* 0x000e220000000400 */
[----:B-1----:R-:W-:-:S03]  /*10a0*/  HADD2.F32 R11, -RZ, R17.H0_H0 ;  /* 0x20000011ff0b7230 */ /* 0x002fc60000004100 */
[----:B------:R-:W1:Y:S01]  /*10b0*/  LDS.U16 R17, [R5+0x120] ;  /* 0x0001200005117984 */ /* 0x000e620000000400 */
[----:B------:R-:W-:Y:S02]  /*10c0*/  HADD2.F32 R23, -RZ, R8.H1_H1 ;  /* 0x30000008ff177230 */ /* 0x000fe40000004100 */
[----:B------:R-:W-:Y:S01]  /*10d0*/  FFMA R10, R10, R11, R21 ;  /* 0x0000000b0a0a7223 */ /* 0x000fe20000000015 */
[----:B--2---:R-:W-:Y:S01]  /*10e0*/  HADD2.F32 R22, -RZ, R22.H0_H0 ;  /* 0x20000016ff167230 */ /* 0x004fe20000004100 */
[----:B------:R-:W2:Y:S04]  /*10f0*/  LDS.U16 R8, [R5+0x140] ;  /* 0x0001400005087984 */ /* 0x000ea80000000400 */
[----:B------:R-:W-:Y:S01]  /*1100*/  FFMA R23, R23, R22, R10 ;  /* 0x0000001617177223 */ /* 0x000fe2000000000a */
[----:B------:R-:W-:Y:S04]  /*1110*/  LDS.U16 R21, [R5+0x180] ;  /* 0x0001800005157984 */ /* 0x000fe80000000400 */
[----:B------:R-:W2:Y:S01]  /*1120*/  LDS.U16 R22, [R5+0x160] ;  /* 0x0001600005167984 */ /* 0x000ea20000000400 */
[----:B------:R-:W-:-:S02]  /*1130*/  HADD2.F32 R24, -RZ, R9.H0_H0 ;  /* 0x20000009ff187230 */ /* 0x000fc40000004100 */
[----:B---3--:R-:W-:Y:S01]  /*1140*/  HADD2.F32 R19, -RZ, R19.H0_H0 ;  /* 0x20000013ff137230 */ /* 0x008fe20000004100 */
[----:B------:R-:W3:Y:S01]  /*1150*/  LDS.64 R10, [R4+0x18] ;  /* 0x00001800040a7984 */ /* 0x000ee20000000a00 */
[----:B------:R-:W-:Y:S02]  /*1160*/  HADD2.F32 R26, -RZ, R9.H1_H1 ;  /* 0x30000009ff1a7230 */ /* 0x000fe40000004100 */
[----:B----4-:R-:W-:Y:S01]  /*1170*/  HADD2.F32 R25, -RZ, R18.H0_H0 ;  /* 0x20000012ff197230 */ /* 0x010fe20000004100 */
[----:B------:R-:W4:Y:S01]  /*1180*/  LDS.U16 R9, [R5+0x1a0] ;  /* 0x0001a00005097984 */ /* 0x000f220000000400 */
[----:B------:R-:W-:Y:S01]  /*1190*/  FFMA R19, R24, R19, R23 ;  /* 0x0000001318137223 */ /* 0x000fe20000000017 */
[----:B-----5:R-:W-:Y:S02]  /*11a0*/  HADD2.F32 R24, -RZ, R2.H0_H0 ;  /* 0x20000002ff187230 */ /* 0x020fe40000004100 */
[----:B------:R-:W5:Y:S01]  /*11b0*/  LDS.U16 R18, [R5+0x1c0] ;  /* 0x0001c00005127984 */ /* 0x000f620000000400 */
[----:B------:R-:W-:-:S02]  /*11c0*/  HADD2.F32 R16, -RZ, R16.H0_H0 ;  /* 0x20000010ff107230 */ /* 0x000fc40000004100 */
[----:B------:R-:W-:Y:S01]  /*11d0*/  FFMA R19, R26, R25, R19 ;  /* 0x000000191a137223 */ /* 0x000fe20000000013 */
[----:B------:R-:W-:Y:S01]  /*11e0*/  HADD2.F32 R23, -RZ, R2.H1_H1 ;  /* 0x30000002ff177230 */ /* 0x000fe20000004100 */
[----:B------:R1:W5:Y:S01]  /*11f0*/  LDS.U16 R4, [R5+0x1e0] ;  /* 0x0001e00005047984 */ /* 0x0003620000000400 */
[----:B------:R-:W-:Y:S02]  /*1200*/  HADD2.F32 R15, -RZ, R15.H0_H0 ;  /* 0x2000000fff0f7230 */ /* 0x000fe40000004100 */
[----:B------:R-:W-:Y:S01]  /*1210*/  FFMA R16, R24, R16, R19 ;  /* 0x0000001018107223 */ /* 0x000fe20000000013 */
[--C-:B------:R-:W-:Y:S02]  /*1220*/  HADD2.F32 R2, -RZ, R3.reuse.H0_H0 ;  /* 0x20000003ff027230 */ /* 0x100fe40000004100 */
[----:B------:R-:W-:Y:S02]  /*1230*/  HADD2.F32 R14, -RZ, R14.H0_H0 ;  /* 0x2000000eff0e7230 */ /* 0x000fe40000004100 */
[----:B------:R-:W-:Y:S01]  /*1240*/  FFMA R15, R23, R15, R16 ;  /* 0x0000000f170f7223 */ /* 0x000fe20000000010 */
[----:B------:R-:W-:-:S02]  /*1250*/  HADD2.F32 R3, -RZ, R3.H1_H1 ;  /* 0x30000003ff037230 */ /* 0x000fc40000004100 */
[----:B------:R-:W-:Y:S02]  /*1260*/  HADD2.F32 R12, -RZ, R12.H0_H0 ;  /* 0x2000000cff0c7230 */ /* 0x000fe40000004100 */
[----:B------:R-:W-:Y:S01]  /*1270*/  FFMA R2, R2, R14, R15 ;  /* 0x0000000e02027223 */ /* 0x000fe2000000000f */
[----:B------:R-:W-:Y:S02]  /*1280*/  HADD2.F32 R15, -RZ, R6.H0_H0 ;  /* 0x20000006ff0f7230 */ /* 0x000fe40000004100 */
[----:B0-----:R-:W-:Y:S02]  /*1290*/  HADD2.F32 R0, -RZ, R0.H0_H0 ;  /* 0x20000000ff007230 */ /* 0x001fe40000004100 */
[----:B------:R-:W-:Y:S01]  /*12a0*/  FFMA R2, R3, R12, R2 ;  /* 0x0000000c03027223 */ /* 0x000fe20000000002 */
[----:B------:R-:W-:Y:S02]  /*12b0*/  HADD2.F32 R3, -RZ, R6.H1_H1 ;  /* 0x30000006ff037230 */ /* 0x000fe40000004100 */
[----:B-1----:R-:W-:-:S02]  /*12c0*/  HADD2.F32 R17, -RZ, R17.H0_H0 ;  /* 0x20000011ff117230 */ /* 0x002fc40000004100 */
[----:B------:R-:W-:Y:S01]  /*12d0*/  FFMA R0, R15, R0, R2 ;  /* 0x000000000f007223 */ /* 0x000fe20000000002 */
[--C-:B------:R-:W-:Y:S02]  /*12e0*/  HADD2.F32 R5, -RZ, R7.reuse.H0_H0 ;  /* 0x20000007ff057230 */ /* 0x100fe40000004100 */
[----:B--2---:R-:W-:Y:S02]  /*12f0*/  HADD2.F32 R8, -RZ, R8.H0_H0 ;  /* 0x20000008ff087230 */ /* 0x004fe40000004100 */
[----:B------:R-:W-:Y:S01]  /*1300*/  FFMA R0, R3, R17, R0 ;  /* 0x0000001103007223 */ /* 0x000fe20000000000 */
[----:B------:R-:W-:Y:S02]  /*1310*/  HADD2.F32 R7, -RZ, R7.H1_H1 ;  /* 0x30000007ff077230 */ /* 0x000fe40000004100 */
[----:B------:R-:W-:Y:S02]  /*1320*/  HADD2.F32 R22, -RZ, R22.H0_H0 ;  /* 0x20000016ff167230 */ /* 0x000fe40000004100 */
[----:B------:R-:W-:Y:S01]  /*1330*/  FFMA R0, R5, R8, R0 ;  /* 0x0000000805007223 */ /* 0x000fe20000000000 */
[----:B------:R-:W-:-:S02]  /*1340*/  HADD2.F32 R21, -RZ, R21.H0_H0 ;  /* 0x20000015ff157230 */ /* 0x000fc40000004100 */
[--C-:B---3--:R-:W-:Y:S02]  /*1350*/  HADD2.F32 R3, -RZ, R10.reuse.H0_H0 ;  /* 0x2000000aff037230 */ /* 0x108fe40000004100 */
[----:B------:R-:W-:Y:S01]  /*1360*/  FFMA R0, R7, R22, R0 ;  /* 0x0000001607007223 */ /* 0x000fe20000000000 */
[----:B------:R-:W-:Y:S02]  /*1370*/  HADD2.F32 R5, -RZ, R10.H1_H1 ;  /* 0x3000000aff057230 */ /* 0x000fe40000004100 */
[----:B----4-:R-:W-:Y:S02]  /*1380*/  HADD2.F32 R9, -RZ, R9.H0_H0 ;  /* 0x20000009ff097230 */ /* 0x010fe40000004100 */
[----:B------:R-:W-:Y:S01]  /*1390*/  FFMA R0, R3, R21, R0 ;  /* 0x0000001503007223 */ /* 0x000fe20000000000 */
[----:B------:R-:W-:Y:S02]  /*13a0*/  HADD2.F32 R3, -RZ, R11.H0_H0 ;  /* 0x2000000bff037230 */ /* 0x000fe40000004100 */
[----:B-----5:R-:W-:-:S02]  /*13b0*/  HADD2.F32 R18, -RZ, R18.H0_H0 ;  /* 0x20000012ff127230 */ /* 0x020fc40000004100 */
[----:B------:R-:W-:Y:S01]  /*13c0*/  FFMA R0, R5, R9, R0 ;  /* 0x0000000905007223 */ /* 0x000fe20000000000 */
[----:B------:R-:W-:Y:S02]  /*13d0*/  HADD2.F32 R11, -RZ, R11.H1_H1 ;  /* 0x3000000bff0b7230 */ /* 0x000fe40000004100 */
[----:B------:R-:W-:Y:S02]  /*13e0*/  HADD2.F32 R4, -RZ, R4.H0_H0 ;  /* 0x20000004ff047230 */ /* 0x000fe40000004100 */
[----:B------:R-:W-:-:S04]  /*13f0*/  FFMA R0, R3, R18, R0 ;  /* 0x0000001203007223 */ /* 0x000fc80000000000 */
[----:B------:R-:W-:Y:S01]  /*1400*/  FFMA R21, R11, R4, R0 ;  /* 0x000000040b157223 */ /* 0x000fe20000000000 */
[----:B------:R-:W-:Y:S06]  /*1410*/  BAR.SYNC.DEFER_BLOCKING 0x0 ;  /* 0x0000000000007b1d */ /* 0x000fec0000010000 */
.L_x_2:
[----:B------:R-:W0:Y:S02]  /*1420*/  LDCU.64 UR4, c[0x0][0x398] ;  /* 0x00007300ff0477ac */ /* 0x000e240008000a00 */
[----:B0-----:R-:W-:-:S04]  /*1430*/  ISETP.GE.AND P0, PT, R20, UR5, PT ;  /* 0x0000000514007c0c */ /* 0x001fc8000bf06270 */
[----:B------:R-:W-:-:S13]  /*1440*/  ISETP.GE.OR P0, PT, R13, UR4, P0 ;  /* 0x000000040d007c0c */ /* 0x000fda0008706670 */
[----:B------:R-:W-:Y:S05]  /*1450*/  @P0 EXIT ;  /* 0x000000000000094d */ /* 0x000fea0003800000 */
[----:B------:R-:W0:Y:S01]  /*1460*/  LDC.64 R2, c[0x0][0x390] ;  /* 0x0000e400ff027b82 */ /* 0x000e220000000a00 */
[----:B------:R-:W-:Y:S01]  /*1470*/  IMAD R13, R13, UR5, R20 ;  /* 0x000000050d0d7c24 */ /* 0x000fe2000f8e0214 */
[----:B------:R-:W-:-:S03]  /*1480*/  F2FP.F16.F32.PACK_AB R21, RZ, R21 ;  /* 0x00000015ff15723e */ /* 0x000fc600000000ff */
[----:B0-----:R-:W-:-:S05]  /*1490*/  IMAD.WIDE R2, R13, 0x2, R2 ;  /* 0x000000020d027825 */ /* 0x001fca00078e0202 */
[----:B------:R-:W-:Y:S01]  /*14a0*/  STG.E.U16 desc[UR10][R2.64], R21 ;  /* 0x0000001502007986 */ /* 0x000fe2000c10150a */
[----:B------:R-:W-:Y:S05]  /*14b0*/  EXIT ;  /* 0x000000000000794d */ /* 0x000fea0003800000 */
.L_x_5:
        /* <DEDUP_REMOVED lines=12> */
.L_x_23:


//--------------------- .text._Z39matmul_mixed_precision_register_blockedPK6__halfS1_Pfiii --------------------------
	.section	.text._Z39matmul_mixed_precision_register_blockedPK6__halfS1_Pfiii,"ax",@progbits
	.align	128
        .global         _Z39matmul_mixed_precision_register_blockedPK6__halfS1_Pfiii
        .type           _Z39matmul_mixed_precision_register_blockedPK6__halfS1_Pfiii,@function
        .size           _Z39matmul_mixed_precision_register_blockedPK6__halfS1_Pfiii,(.L_x_24 - _Z39matmul_mixed_precision_register_blockedPK6__halfS1_Pfiii)
        .other          _Z39matmul_mixed_precision_register_blockedPK6__halfS1_Pfiii,@"STO_CUDA_ENTRY STV_DEFAULT"
_Z39matmul_mixed_precision_register_blockedPK6__halfS1_Pfiii:
.text._Z39matmul_mixed_precision_register_blockedPK6__halfS1_Pfiii:
[----:B------:R-:W-:Y:S01]  /*0000*/  LDC R1, c[0x0][0x37c] ;  /* 0x0000df00ff017b82 */ /* 0x000fe20000000800 */
[----:B------:R-:W0:Y:S01]  /*0010*/  S2R R7, SR_TID.Y ;  /* 0x0000000000077919 */ /* 0x000e220000002200 */
[----:B------:R-:W1:Y:S01]  /*0020*/  LDCU UR6, c[0x0][0x3a0] ;  /* 0x00007400ff0677ac */ /* 0x000e620008000800 */
[----:B------:R-:W-:Y:S01]  /*0030*/  HFMA2 R42, -RZ, RZ, 0, 0 ;  /* 0x00000000ff2a7431 */ /* 0x000fe200000001ff */
[----:B------:R-:W-:Y:S01]  /*0040*/  CS2R R24, SRZ ;  /* 0x0000000000187805 */ /* 0x000fe2000001ff00 */
[----:B------:R-:W0:Y:S01]  /*0050*/  S2R R0, SR_CTAID.Y ;  /* 0x0000000000007919 */ /* 0x000e220000002600 */
[----:B------:R-:W-:Y:S01]  /*0060*/  HFMA2 R15, -RZ, RZ, 0, 0 ;  /* 0x00000000ff0f7431 */ /* 0x000fe200000001ff */
[----:B------:R-:W-:Y:S02]  /*0070*/  CS2R R30, SRZ ;  /* 0x00000000001e7805 */ /* 0x000fe4000001ff00 */
[----:B------:R-:W-:Y:S01]  /*0080*/  CS2R R26, SRZ ;  /* 0x00000000001a7805 */ /* 0x000fe2000001ff00 */
[----:B------:R-:W2:Y:S01]  /*0090*/  S2R R2, SR_TID.X ;  /* 0x0000000000027919 */ /* 0x000ea20000002100 */
[----:B------:R-:W-:-:S02]  /*00a0*/  MOV R44, RZ ;  /* 0x000000ff002c7202 */ /* 0x000fc40000000f00 */
[----:B------:R-:W-:Y:S02]  /*00b0*/  CS2R R28, SRZ ;  /* 0x00000000001c7805 */ /* 0x000fe4000001ff00 */
[----:B------:R-:W-:Y:S01]  /*00c0*/  MOV R19, RZ ;  /* 0x000000ff00137202 */ /* 0x000fe20000000f00 */
[----:B------:R-:W2:Y:S01]  /*00d0*/  S2R R5, SR_CTAID.X ;  /* 0x0000000000057919 */ /* 0x000ea20000002500 */
[----:B------:R-:W-:Y:S02]  /*00e0*/  CS2R R38, SRZ ;  /* 0x0000000000267805 */ /* 0x000fe4000001ff00 */
[----:B------:R-:W-:Y:S01]  /*00f0*/  CS2R R32, SRZ ;  /* 0x0000000000207805 */ /* 0x000fe2000001ff00 */
[----:B------:R-:W3:Y:S01]  /*0100*/  LDCU.64 UR8, c[0x0][0x358] ;  /* 0x00006b00ff0877ac */ /* 0x000ee20008000a00 */
[----:B-1----:R-:W-:Y:S01]  /*0110*/  UISETP.GE.AND UP0, UPT, UR6, 0x1, UPT ;  /* 0x000000010600788c */ /* 0x002fe2000bf06270 */
[----:B0-----:R-:W-:Y:S02]  /*0120*/  LEA R3, R0, R7, 0x6 ;  /* 0x0000000700037211 */ /* 0x001fe400078e30ff */
[----:B--2---:R-:W-:-:S06]  /*0130*/  LEA R4, R5, R2, 0x6 ;  /* 0x0000000205047211 */ /* 0x004fcc00078e30ff */
[----:B---3--:R-:W-:Y:S05]  /*0140*/  BRA.U !UP0, `(.L_x_6) ;  /* 0x0000002108d87547 */ /* 0x008fea000b800000 */
[----:B------:R-:W0:Y:S01]  /*0150*/  S2UR UR7, SR_CgaCtaId ;  /* 0x00000000000779c3 */ /* 0x000e220000008800 */
[----:B------:R-:W1:Y:S01]  /*0160*/  LDCU UR10, c[0x0][0x39c] ;  /* 0x00007380ff0a77ac */ /* 0x000e620008000800 */
[----:B------:R-:W-:Y:S01]  /*0170*/  IMAD R13, R3, UR6, RZ ;  /* 0x00000006030d7c24 */ /* 0x000fe2000f8e02ff */
[----:B------:R-:W-:Y:S01]  /*0180*/  MOV R8, UR6 ;  /* 0x0000000600087c02 */ /* 0x000fe20008000f00 */
[----:B------:R-:W-:Y:S01]  /*0190*/  UMOV UR5, 0x400 ;  /* 0x0000040000057882 */ /* 0x000fe20000000000 */
[----:B------:R-:W-:Y:S02]  /*01a0*/  UIADD3 UR4, UPT, UPT, UR6, 0xf, URZ ;  /* 0x0000000f06047890 */ /* 0x000fe4000fffe0ff */
[C---:B------:R-:W-:Y:S01]  /*01b0*/  LEA R9, R8.reuse, R13, 0x5 ;  /* 0x0000000d08097211 */ /* 0x040fe200078e28ff */
[----:B------:R-:W-:Y:S01]  /*01c0*/  UIADD3 UR6, UPT, UPT, UR5, 0x800, URZ ;  /* 0x0000080005067890 */ /* 0x000fe2000fffe0ff */
[----:B------:R-:W-:Y:S01]  /*01d0*/  MOV R25, RZ ;  /* 0x000000ff00197202 */ /* 0x000fe20000000f00 */
[----:B------:R-:W-:Y:S01]  /*01e0*/  USHF.R.U32.HI UR4, URZ, 0x4, UR4 ;  /* 0x00000004ff047899 */ /* 0x000fe20008011604 */
[-C--:B------:R-:W-:Y:S01]  /*01f0*/  LEA R17, R8, R9.reuse, 0x4 ;  /* 0x0000000908117211 */ /* 0x080fe200078e20ff */
[----:B------:R-:W2:Y:S01]  /*0200*/  LDCU UR11, c[0x0][0x3a0] ;  /* 0x00007400ff0b77ac */ /* 0x000ea20008000800 */
[----:B------:R-:W-:-:S02]  /*0210*/  IADD3 R9, PT, PT, R2, R9, RZ ;  /* 0x0000000902097210 */ /* 0x000fc40007ffe0ff */
[----:B------:R-:W-:Y:S01]  /*0220*/  IADD3 R12, PT, PT, R2, R17, RZ ;  /* 0x00000011020c7210 */ /* 0x000fe20007ffe0ff */
[----:B------:R-:W3:Y:S01]  /*0230*/  LDCU UR14, c[0x0][0x39c] ;  /* 0x00007380ff0e77ac */ /* 0x000ee20008000800 */
[----:B-1----:R-:W-:Y:S01]  /*0240*/  IMAD R0, R7, UR10, RZ ;  /* 0x0000000a07007c24 */ /* 0x002fe2000f8e02ff */
[----:B------:R-:W1:Y:S01]  /*0250*/  LDCU UR10, c[0x0][0x398] ;  /* 0x00007300ff0a77ac */ /* 0x000e620008000800 */
[----:B0-----:R-:W-:-:S03]  /*0260*/  ULEA UR5, UR7, UR5, 0x18 ;  /* 0x0000000507057291 */ /* 0x001fc6000f8ec0ff */
[----:B------:R-:W-:Y:S01]  /*0270*/  IADD3 R6, PT, PT, R2, R0, RZ ;  /* 0x0000000002067210 */ /* 0x000fe20007ffe0ff */
[----:B------:R-:W-:Y:S01]  /*0280*/  ULEA UR6, UR7, UR6, 0x18 ;  /* 0x0000000607067291 */ /* 0x000fe2000f8ec0ff */
[----:B------:R-:W0:Y:S02]  /*0290*/  LDCU.64 UR12, c[0x0][0x388] ;  /* 0x00007100ff0c77ac */ /* 0x000e240008000a00 */
[----:B------:R-:W-:Y:S02]  /*02a0*/  LEA R6, R5, R6, 0x6 ;  /* 0x0000000605067211 */ /* 0x000fe400078e30ff */
[----:B------:R-:W-:Y:S01]  /*02b0*/  LEA R5, R8, R13, 0x4 ;  /* 0x0000000d08057211 */ /* 0x000fe200078e20ff */
[----:B------:R-:W-:Y:S01]  /*02c0*/  UIADD3 UR4, UPT, UPT, -UR4, URZ, URZ ;  /* 0x000000ff04047290 */ /* 0x000fe2000fffe1ff */
[----:B------:R-:W-:Y:S02]  /*02d0*/  LEA R10, R7, UR5, 0x5 ;  /* 0x00000005070a7c11 */ /* 0x000fe4000f8e28ff */
[----:B------:R-:W-:-:S02]  /*02e0*/  LEA R11, R2, UR6, 0x1 ;  /* 0x00000006020b7c11 */ /* 0x000fc4000f8e08ff */
[C---:B------:R-:W-:Y:S02]  /*02f0*/  IADD3 R13, PT, PT, R2.reuse, R13, RZ ;  /* 0x0000000d020d7210 */ /* 0x040fe40007ffe0ff */
[C---:B------:R-:W-:Y:S02]  /*0300*/  IADD3 R5, PT, PT, R2.reuse, R5, RZ ;  /* 0x0000000502057210 */ /* 0x040fe40007ffe0ff */
[----:B------:R-:W-:Y:S02]  /*0310*/  LEA R14, R2, R10, 0x1 ;  /* 0x0000000a020e7211 */ /* 0x000fe400078e08ff */
[----:B-123--:R-:W-:-:S07]  /*0320*/  LEA R8, R7, R11, 0x7 ;  /* 0x0000000b07087211 */ /* 0x00efce00078e38ff */
.L_x_7:
[C---:B------:R-:W-:Y:S02]  /*0330*/  ISETP.GE.AND P1, PT, R2.reuse, UR11, PT ;  /* 0x0000000b02007c0c */ /* 0x040fe4000bf26270 */
[C---:B------:R-:W-:Y:S02]  /*0340*/  IADD3 R16, PT, PT, R3.reuse, 0x10, RZ ;  /* 0x0000001003107810 */ /* 0x040fe40007ffe0ff */
[----:B------:R-:W-:Y:S02]  /*0350*/  ISETP.GE.AND P0, PT, R2, UR11, PT ;  /* 0x0000000b02007c0c */ /* 0x000fe4000bf06270 */
[----:B------:R-:W-:Y:S02]  /*0360*/  ISETP.LT.AND P3, PT, R16, UR10, !P1 ;  /* 0x0000000a10007c0c */ /* 0x000fe4000cf61270 */
[----:B------:R-:W-:Y:S02]  /*0370*/  IADD3 R16, PT, PT, R3, 0x20, RZ ;  /* 0x0000002003107810 */ /* 0x000fe40007ffe0ff */
[----:B------:R-:W-:-:S02]  /*0380*/  ISETP.GE.AND P2, PT, R4, UR14, PT ;  /* 0x0000000e04007c0c */ /* 0x000fc4000bf46270 */
[----:B------:R-:W-:Y:S02]  /*0390*/  ISETP.LT.AND P4, PT, R16, UR10, !P1 ;  /* 0x0000000a10007c0c */ /* 0x000fe4000cf81270 */
[C---:B------:R-:W-:Y:S02]  /*03a0*/  IADD3 R16, PT, PT, R3.reuse, 0x30, RZ ;  /* 0x0000003003107810 */ /* 0x040fe40007ffe0ff */
[----:B------:R-:W-:Y:S02]  /*03b0*/  ISETP.GE.OR P0, PT, R3, UR10, P0 ;  /* 0x0000000a03007c0c */ /* 0x000fe40008706670 */
[----:B------:R-:W-:Y:S01]  /*03c0*/  ISETP.LT.AND P1, PT, R16, UR10, !P1 ;  /* 0x0000000a10007c0c */ /* 0x000fe2000cf21270 */
[----:B------:R-:W1:Y:S01]  /*03d0*/  @P3 LDC.64 R20, c[0x0][0x380] ;  /* 0x0000e000ff143b82 */ /* 0x000e620000000a00 */
[----:B------:R-:W-:Y:S02]  /*03e0*/  ISETP.GE.OR P2, PT, R7, UR11, P2 ;  /* 0x0000000b07007c0c */ /* 0x000fe40009746670 */
[----:B------:R-:W-:-:S05]  /*03f0*/  @!P3 PRMT R18, RZ, 0x7610, R18 ;  /* 0x00007610ff12b816 */ /* 0x000fca0000000012 */
[----:B------:R-:W2:Y:S08]  /*0400*/  @P4 LDC.64 R34, c[0x0][0x380] ;  /* 0x0000e000ff224b82 */ /* 0x000eb00000000a00 */
[----:B------:R-:W3:Y:S01]  /*0410*/  @P1 LDC.64 R16, c[0x0][0x380] ;  /* 0x0000e000ff101b82 */ /* 0x000ee20000000a00 */
[----:B-1----:R-:W-:-:S07]  /*0420*/  @P3 IMAD.WIDE.U32 R40, R5, 0x2, R20 ;  /* 0x0000000205283825 */ /* 0x002fce00078e0014 */
[----:B------:R-:W1:Y:S01]  /*0430*/  @!P0 LDC.64 R22, c[0x0][0x380] ;  /* 0x0000e000ff168b82 */ /* 0x000e620000000a00 */
[----:B------:R-:W-:Y:S02]  /*0440*/  @!P4 PRMT R36, RZ, 0x7610, R36 ;  /* 0x00007610ff24c816 */ /* 0x000fe40000000024 */
[----:B------:R-:W-:Y:S01]  /*0450*/  @!P1 PRMT R37, RZ, 0x7610, R37 ;  /* 0x00007610ff259816 */ /* 0x000fe20000000025 */
[----:B------:R4:W5:Y:S01]  /*0460*/  @P3 LDG.E.U16.CONSTANT R18, desc[UR8][R40.64] ;  /* 0x0000000828123981 */ /* 0x000962000c1e9500 */
[C---:B------:R-:W-:Y:S01]  /*0470*/  IADD3 R43, PT, PT, R4.reuse, 0x10, RZ ;  /* 0x00000010042b7810 */ /* 0x040fe20007ffe0ff */
[----:B--2---:R-:W-:Y:S02]  /*0480*/  @P4 IMAD.WIDE.U32 R34, R9, 0x2, R34 ;  /* 0x0000000209224825 */ /* 0x004fe400078e0022 */
[----:B------:R-:W2:Y:S01]  /*0490*/  @!P2 LDC.64 R20, c[0x0][0x388] ;  /* 0x0000e200ff14ab82 */ /* 0x000ea20000000a00 */
[----:B------:R-:W-:Y:S02]  /*04a0*/  ISETP.GE.AND P3, PT, R7, UR11, PT ;  /* 0x0000000b07007c0c */ /* 0x000fe4000bf66270 */
[----:B------:R-:W-:Y:S01]  /*04b0*/  IADD3 R45, PT, PT, R4, 0x20, RZ ;  /* 0x00000020042d7810 */ /* 0x000fe20007ffe0ff */
[----:B------:R0:W5:Y:S01]  /*04c0*/  @P4 LDG.E.U16.CONSTANT R36, desc[UR8][R34.64] ;  /* 0x0000000822244981 */ /* 0x000162000c1e9500 */
[----:B------:R-:W-:Y:S01]  /*04d0*/  ISETP.LT.AND P5, PT, R43, UR14, !P3 ;  /* 0x0000000e2b007c0c */ /* 0x000fe2000dfa1270 */
[----:B---3--:R-:W-:Y:S01]  /*04e0*/  @P1 IMAD.WIDE.U32 R16, R12, 0x2, R16 ;  /* 0x000000020c101825 */ /* 0x008fe200078e0010 */
[----:B----4-:R-:W-:-:S02]  /*04f0*/  IADD3 R40, PT, PT, R4, 0x30, RZ ;  /* 0x0000003004287810 */ /* 0x010fc40007ffe0ff */
[----:B------:R-:W-:Y:S02]  /*0500*/  ISETP.LT.AND P4, PT, R45, UR14, !P3 ;  /* 0x0000000e2d007c0c */ /* 0x000fe4000df81270 */
[----:B------:R3:W4:Y:S01]  /*0510*/  @P1 LDG.E.U16.CONSTANT R37, desc[UR8][R16.64] ;  /* 0x0000000810251981 */ /* 0x000722000c1e9500 */
[----:B------:R-:W-:Y:S02]  /*0520*/  ISETP.LT.AND P1, PT, R40, UR14, !P3 ;  /* 0x0000000e28007c0c */ /* 0x000fe4000df21270 */
[----:B------:R-:W-:Y:S01]  /*0530*/  SHF.R.S32.HI R41, RZ, 0x1f, R0 ;  /* 0x0000001fff297819 */ /* 0x000fe20000011400 */
[----:B-1----:R-:W-:Y:S01]  /*0540*/  @!P0 IMAD.WIDE.U32 R22, R13, 0x2, R22 ;  /* 0x000000020d168825 */ /* 0x002fe200078e0016 */
[----:B0-----:R-:W-:-:S04]  /*0550*/  IADD3 R34, P6, PT, R4, R0, RZ ;  /* 0x0000000004227210 */ /* 0x001fc80007fde0ff */
[----:B------:R-:W-:Y:S01]  /*0560*/  LEA.HI.X.SX32 R41, R4, R41, 0x1, P6 ;  /* 0x0000002904297211 */ /* 0x000fe200030f0eff */
[----:B------:R-:W4:Y:S01]  /*0570*/  @!P0 LDG.E.U16.CONSTANT R35, desc[UR8][R22.64] ;  /* 0x0000000816238981 */ /* 0x000f22000c1e9500 */
[----:B---3--:R-:W-:Y:S01]  /*0580*/  LEA R16, P3, R34, UR12, 0x1 ;  /* 0x0000000c22107c11 */ /* 0x008fe2000f8608ff */
[----:B--2---:R-:W-:Y:S01]  /*0590*/  @!P2 IMAD.WIDE R20, R6, 0x2, R20 ;  /* 0x000000020614a825 */ /* 0x004fe200078e0214 */
[----:B------:R-:W-:Y:S02]  /*05a0*/  @!P5 PRMT R43, RZ, 0x7610, R43 ;  /* 0x00007610ff2bd816 */ /* 0x000fe4000000002b */
[----:B------:R-:W-:Y:S02]  /*05b0*/  LEA.HI.X R17, R34, UR13, R41, 0x1, P3 ;  /* 0x0000000d22117c11 */ /* 0x000fe400098f0c29 */
[----:B------:R-:W-:Y:S01]  /*05c0*/  @!P4 PRMT R45, RZ, 0x7610, R45 ;  /* 0x00007610ff2dc816 */ /* 0x000fe2000000002d */
[----:B------:R-:W2:Y:S01]  /*05d0*/  @!P2 LDG.E.U16.CONSTANT R41, desc[UR8][R20.64] ;  /* 0x000000081429a981 */ /* 0x000ea2000c1e9500 */
[----:B------:R-:W-:-:S03]  /*05e0*/  @!P1 PRMT R34, RZ, 0x7610, R34 ;  /* 0x00007610ff229816 */ /* 0x000fc60000000022 */
[----:B------:R-:W3:Y:S04]  /*05f0*/  @P5 LDG.E.U16.CONSTANT R43, desc[UR8][R16.64+0x20] ;  /* 0x00002008102b5981 */ /* 0x000ee8000c1e9500 */
[----:B------:R-:W2:Y:S04]  /*0600*/  @P4 LDG.E.U16.CONSTANT R45, desc[UR8][R16.64+0x40] ;  /* 0x00004008102d4981 */ /* 0x000ea8000c1e9500 */
[----:B------:R-:W2:Y:S04]  /*0610*/  @P1 LDG.E.U16.CONSTANT R34, desc[UR8][R16.64+0x60] ;  /* 0x0000600810221981 */ /* 0x000ea8000c1e9500 */
[----:B-----5:R-:W-:Y:S04]  /*0620*/  STS.U16 [R14+0x200], R18 ;  /* 0x000200120e007388 */ /* 0x020fe80000000400 */
[----:B------:R-:W-:Y:S04]  /*0630*/  STS.U16 [R14+0x400], R36 ;  /* 0x000400240e007388 */ /* 0x000fe80000000400 */
[----:B----4-:R-:W-:Y:S01]  /*0640*/  STS.U16 [R14+0x600], R37 ;  /* 0x000600250e007388 */ /* 0x010fe20000000400 */
[----:B------:R-:W-:-:S02]  /*0650*/  @P0 PRMT R35, RZ, 0x7610, R35 ;  /* 0x00007610ff230816 */ /* 0x000fc40000000023 */
[----:B------:R-:W-:-:S03]  /*0660*/  @P2 PRMT R41, RZ, 0x7610, R41 ;  /* 0x00007610ff292816 */ /* 0x000fc60000000029 */
[----:B------:R-:W-:Y:S04]  /*0670*/  STS.U16 [R14], R35 ;  /* 0x000000230e007388 */ /* 0x000fe80000000400 */
[----:B---3--:R-:W-:Y:S04]  /*0680*/  STS.U16 [R8+0x20], R43 ;  /* 0x0000202b08007388 */ /* 0x008fe80000000400 */
[----:B--2---:R-:W-:Y:S04]  /*0690*/  STS.U16 [R8+0x40], R45 ;  /* 0x0000402d08007388 */ /* 0x004fe80000000400 */
[----:B------:R-:W-:Y:S04]  /*06a0*/  STS.U16 [R8+0x60], R34 ;  /* 0x0000602208007388 */ /* 0x000fe80000000400 */
[----:B------:R-:W-:Y:S01]  /*06b0*/  STS.U16 [R8], R41 ;  /* 0x0000002908007388 */ /* 0x000fe20000000400 */
[----:B------:R-:W-:Y:S06]  /*06c0*/  BAR.SYNC.DEFER_BLOCKING 0x0 ;  /* 0x0000000000007b1d */ /* 0x000fec0000010000 */
[----:B------:R-:W0:Y:S04]  /*06d0*/  LDS.64 R20, [R10] ;  /* 0x000000000a147984 */ /* 0x000e280000000a00 */
[----:B------:R-:W1:Y:S04]  /*06e0*/  LDS.U16 R16, [R11] ;  /* 0x000000000b107984 */ /* 0x000e680000000400 */
[----:B------:R-:W2:Y:S04]  /*06f0*/  LDS.U16 R40, [R11+0x20] ;  /* 0x000020000b287984 */ /* 0x000ea80000000400 */
[----:B------:R-:W3:Y:S04]  /*0700*/  LDS.U16 R36, [R11+0x40] ;  /* 0x000040000b247984 */ /* 0x000ee80000000400 */
[----:B------:R-:W4:Y:S04]  /*0710*/  LDS.U16 R17, [R11+0x60] ;  /* 0x000060000b117984 */ /* 0x000f280000000400 */
[----:B------:R-:W5:Y:S01]  /*0720*/  LDS.64 R22, [R10+0x200] ;  /* 0x000200000a167984 */ /* 0x000f620000000a00 */
[----:B0-----:R-:W-:-:S02]  /*0730*/  HADD2.F32 R37, -RZ, R20.H0_H0 ;  /* 0x20000014ff257230 */ /* 0x001fc40000004100 */
[----:B-1----:R-:W-:Y:S02]  /*0740*/  HADD2.F32 R43, -RZ, R16.H0_H0 ;  /* 0x20000010ff2b7230 */ /* 0x002fe40000004100 */
[----:B--2---:R-:W-:Y:S02]  /*0750*/  HADD2.F32 R40, -RZ, R40.H0_H0 ;  /* 0x20000028ff287230 */ /* 0x004fe40000004100 */
[----:B---3--:R-:W-:Y:S02]  /*0760*/  HADD2.F32 R36, -RZ, R36.H0_H0 ;  /* 0x20000024ff247230 */ /* 0x008fe40000004100 */
[----:B----4-:R-:W-:Y:S02]  /*0770*/  HADD2.F32 R35, -RZ, R17.H0_H0 ;  /* 0x20000011ff237230 */ /* 0x010fe40000004100 */
[C---:B------:R-:W-:Y:S01]  /*0780*/  FFMA R34, R37.reuse, R43, R32 ;  /* 0x0000002b25227223 */ /* 0x040fe20000000020 */
[C---:B------:R-:W-:Y:S01]  /*0790*/  FFMA R33, R37.reuse, R40, R33 ;  /* 0x0000002825217223 */ /* 0x040fe20000000021 */
[C---:B------:R-:W-:Y:S01]  /*07a0*/  FFMA R39, R37.reuse, R36, R39 ;  /* 0x0000002425277223 */ /* 0x040fe20000000027 */
[----:B------:R-:W0:Y:S01]  /*07b0*/  LDS.64 R16, [R10+0x400] ;  /* 0x000400000a107984 */ /* 0x000e220000000a00 */
[----:B------:R-:W-:-:S03]  /*07c0*/  FFMA R37, R37, R35, R19 ;  /* 0x0000002325257223 */ /* 0x000fc60000000013 */
[----:B------:R-:W1:Y:S01]  /*07d0*/  LDS.64 R18, [R10+0x600] ;  /* 0x000600000a127984 */ /* 0x000e620000000a00 */
[----:B-----5:R-:W-:-:S05]  /*07e0*/  HADD2.F32 R32, -RZ, R22.H0_H0 ;  /* 0x20000016ff207230 */ /* 0x020fca0000004100 */
[C---:B------:R-:W-:Y:S01]  /*07f0*/  FFMA R15, R32.reuse, R43, R15 ;  /* 0x0000002b200f7223 */ /* 0x040fe2000000000f */
[C---:B------:R-:W-:Y:S01]  /*0800*/  FFMA R26, R32.reuse, R40, R26 ;  /* 0x00000028201a7223 */ /* 0x040fe2000000001a */
[C---:B------:R-:W-:Y:S01]  /*0810*/  FFMA R29, R32.reuse, R36, R29 ;  /* 0x00000024201d7223 */ /* 0x040fe2000000001d */
[----:B------:R-:W-:Y:S01]  /*0820*/  FFMA R32, R32, R35, R44 ;  /* 0x0000002320207223 */ /* 0x000fe2000000002c */
[----:B0-----:R-:W-:Y:S02]  /*0830*/  HADD2.F32 R44, -RZ, R16.H0_H0 ;  /* 0x20000010ff2c7230 */ /* 0x001fe40000004100 */
[----:B-1----:R-:W-:-:S03]  /*0840*/  HADD2.F32 R41, -RZ, R18.H0_H0 ;  /* 0x20000012ff297230 */ /* 0x002fc60000004100 */
[C---:B------:R-:W-:Y:S01]  /*0850*/  FFMA R42, R44.reuse, R43, R42 ;  /* 0x0000002b2c2a7223 */ /* 0x040fe2000000002a */
[C---:B------:R-:W-:Y:S01]  /*0860*/  FFMA R27, R44.reuse, R40, R27 ;  /* 0x000000282c1b7223 */ /* 0x040fe2000000001b */
[C---:B------:R-:W-:Y:S01]  /*0870*/  FFMA R30, R44.reuse, R36, R30 ;  /* 0x000000242c1e7223 */ /* 0x040fe2000000001e */
[----:B------:R-:W-:Y:S01]  /*0880*/  FFMA R25, R44, R35, R25 ;  /* 0x000000232c197223 */ /* 0x000fe20000000019 */
[C---:B------:R-:W-:Y:S01]  /*0890*/  FFMA R38, R41.reuse, R43, R38 ;  /* 0x0000002b29267223 */ /* 0x040fe20000000026 */
[C---:B------:R-:W-:Y:S01]  /*08a0*/  FFMA R28, R41.reuse, R40, R28 ;  /* 0x00000028291c7223 */ /* 0x040fe2000000001c */
[----:B------:R-:W0:Y:S04]  /*08b0*/  LDS.U16 R44, [R11+0x80] ;  /* 0x000080000b2c7984 */ /* 0x000e280000000400 */
[----:B------:R-:W1:Y:S04]  /*08c0*/  LDS.U16 R43, [R11+0xa0] ;  /* 0x0000a0000b2b7984 */ /* 0x000e680000000400 */
[----:B------:R-:W2:Y:S01]  /*08d0*/  LDS.U16 R40, [R11+0xc0] ;  /* 0x0000c0000b287984 */ /* 0x000ea20000000400 */
[----:B------:R-:W-:-:S03]  /*08e0*/  FFMA R31, R41, R36, R31 ;  /* 0x00000024291f7223 */ /* 0x000fc6000000001f */
[----:B------:R-:W3:Y:S01]  /*08f0*/  LDS.U16 R36, [R11+0xe0] ;  /* 0x0000e0000b247984 */ /* 0x000ee20000000400 */
[----:B------:R-:W-:Y:S01]  /*0900*/  FFMA R24, R41, R35, R24 ;  /* 0x0000002329187223 */ /* 0x000fe20000000018 */
[----:B------:R-:W-:Y:S02]  /*0910*/  HADD2.F32 R35, -RZ, R16.H1_H1 ;  /* 0x30000010ff237230 */ /* 0x000fe40000004100 */
[----:B------:R-:W-:Y:S02]  /*0920*/  HADD2.F32 R20, -RZ, R20.H1_H1 ;  /* 0x30000014ff147230 */ /* 0x000fe40000004100 */
[----:B------:R-:W-:Y:S02]  /*0930*/  HADD2.F32 R22, -RZ, R22.H1_H1 ;  /* 0x30000016ff167230 */ /* 0x000fe40000004100 */
[----:B------:R-:W-:Y:S02]  /*0940*/  HADD2.F32 R16, -RZ, R18.H1_H1 ;  /* 0x30000012ff107230 */ /* 0x000fe40000004100 */
[----:B------:R-:W4:Y:S01]  /*0950*/  LDS.U16 R18, [R11+0x1a0] ;  /* 0x0001a0000b127984 */ /* 0x000f220000000400 */
[----:B0-----:R-:W-:-:S02]  /*0960*/  HADD2.F32 R41, -RZ, R44.H0_H0 ;  /* 0x2000002cff297230 */ /* 0x001fc40000004100 */
[----:B-1----:R-:W-:Y:S02]  /*0970*/  HADD2.F32 R43, -RZ, R43.H0_H0 ;  /* 0x2000002bff2b7230 */ /* 0x002fe40000004100 */
[----:B--2---:R-:W-:Y:S02]  /*0980*/  HADD2.F32 R40, -RZ, R40.H0_H0 ;  /* 0x20000028ff287230 */ /* 0x004fe40000004100 */
[-C--:B------:R-:W-:Y:S01]  /*0990*/  FFMA R34, R20, R41.reuse, R34 ;  /* 0x0000002914227223 */ /* 0x080fe20000000022 */
[-C--:B------:R-:W-:Y:S01]  /*09a0*/  FFMA R15, R22, R41.reuse, R15 ;  /* 0x00000029160f7223 */ /* 0x080fe2000000000f */
[CC--:B------:R-:W-:Y:S01]  /*09b0*/  FFMA R42, R35.reuse, R41.reuse, R42 ;  /* 0x00000029232a7223 */ /* 0x0c0fe2000000002a */
[----:B------:R-:W-:Y:S01]  /*09c0*/  FFMA R38, R16, R41, R38 ;  /* 0x0000002910267223 */ /* 0x000fe20000000026 */
        /* <DEDUP_REMOVED lines=8> */
[----:B---3--:R-:W-:Y:S01]  /*0a50*/  HADD2.F32 R44, -RZ, R36.H0_H0 ;  /* 0x20000024ff2c7230 */ /* 0x008fe20000004100 */
[----:B------:R-:W0:Y:S04]  /*0a60*/  LDS.U16 R40, [R11+0x100] ;  /* 0x000100000b287984 */ /* 0x000e280000000400 */
[----:B------:R-:W1:Y:S04]  /*0a70*/  LDS.U16 R43, [R11+0x120] ;  /* 0x000120000b2b7984 */ /* 0x000e680000000400 */
[----:B------:R-:W2:Y:S04]  /*0a80*/  LDS.U16 R41, [R11+0x140] ;  /* 0x000140000b297984 */ /* 0x000ea80000000400 */
[----:B------:R-:W3:Y:S01]  /*0a90*/  LDS.U16 R36, [R11+0x160] ;  /* 0x000160000b247984 */ /* 0x000ee20000000400 */
[-C--:B------:R-:W-:Y:S01]  /*0aa0*/  FFMA R37, R20, R44.reuse, R37 ;  /* 0x0000002c14257223 */ /* 0x080fe20000000025 */
[-C--:B------:R-:W-:Y:S01]  /*0ab0*/  FFMA R20, R22, R44.reuse, R32 ;  /* 0x0000002c16147223 */ /* 0x080fe20000000020 */
[----:B------:R-:W-:-:S02]  /*0ac0*/  FFMA R22, R35, R44, R25 ;  /* 0x0000002c23167223 */ /* 0x000fc40000000019 */
[----:B------:R-:W5:Y:S01]  /*0ad0*/  LDS.U16 R25, [R11+0x180] ;  /* 0x000180000b197984 */ /* 0x000f620000000400 */
[----:B------:R-:W-:Y:S01]  /*0ae0*/  FFMA R16, R16, R44, R24 ;  /* 0x0000002c10107223 */ /* 0x000fe20000000018 */
[----:B------:R-:W-:Y:S02]  /*0af0*/  HADD2.F32 R24, -RZ, R23.H0_H0 ;  /* 0x20000017ff187230 */ /* 0x000fe40000004100 */
[----:B------:R-:W-:Y:S02]  /*0b00*/  HADD2.F32 R32, -RZ, R21.H0_H0 ;  /* 0x20000015ff207230 */ /* 0x000fe40000004100 */
[----:B------:R-:W-:Y:S02]  /*0b10*/  HADD2.F32 R35, -RZ, R19.H0_H0 ;  /* 0x20000013ff237230 */ /* 0x000fe40000004100 */
[----:B------:R-:W-:Y:S02]  /*0b20*/  HADD2.F32 R21, -RZ, R21.H1_H1 ;  /* 0x30000015ff157230 */ /* 0x000fe40000004100 */
[----:B----4-:R-:W-:-:S02]  /*0b30*/  HADD2.F32 R18, -RZ, R18.H0_H0 ;  /* 0x20000012ff127230 */ /* 0x010fc40000004100 */
[----:B0-----:R-:W-:Y:S02]  /*0b40*/  HADD2.F32 R44, -RZ, R40.H0_H0 ;  /* 0x20000028ff2c7230 */ /* 0x001fe40000004100 */
[----:B------:R-:W-:Y:S02]  /*0b50*/  HADD2.F32 R40, -RZ, R17.H0_H0 ;  /* 0x20000011ff287230 */ /* 0x000fe40000004100 */
[----:B-1----:R-:W-:Y:S02]  /*0b60*/  HADD2.F32 R43, -RZ, R43.H0_H0 ;  /* 0x2000002bff2b7230 */ /* 0x002fe40000004100 */
[----:B--2---:R-:W-:Y:S02]  /*0b70*/  HADD2.F32 R41, -RZ, R41.H0_H0 ;  /* 0x20000029ff297230 */ /* 0x004fe40000004100 */
[----:B---3--:R-:W-:Y:S02]  /*0b80*/  HADD2.F32 R36, -RZ, R36.H0_H0 ;  /* 0x20000024ff247230 */ /* 0x008fe40000004100 */
[C---:B------:R-:W-:Y:S01]  /*0b90*/  FFMA R15, R24.reuse, R44, R15 ;  /* 0x0000002c180f7223 */ /* 0x040fe2000000000f */
[C---:B------:R-:W-:Y:S01]  /*0ba0*/  FFMA R26, R24.reuse, R43, R26 ;  /* 0x0000002b181a7223 */ /* 0x040fe2000000001a */
[C---:B------:R-:W-:Y:S01]  /*0bb0*/  FFMA R29, R24.reuse, R41, R29 ;  /* 0x00000029181d7223 */ /* 0x040fe2000000001d */
[----:B------:R-:W-:Y:S01]  /*0bc0*/  FFMA R20, R24, R36, R20 ;  /* 0x0000002418147223 */ /* 0x000fe20000000014 */
[----:B------:R-:W-:-:S02]  /*0bd0*/  HADD2.F32 R24, -RZ, R17.H1_H1 ;  /* 0x30000011ff187230 */ /* 0x000fc40000004100 */
[C---:B------:R-:W-:Y:S01]  /*0be0*/  FFMA R34, R32.reuse, R44, R34 ;  /* 0x0000002c20227223 */ /* 0x040fe20000000022 */
[C---:B------:R-:W-:Y:S01]  /*0bf0*/  FFMA R33, R32.reuse, R43, R33 ;  /* 0x0000002b20217223 */ /* 0x040fe20000000021 */
[-C--:B------:R-:W-:Y:S01]  /*0c00*/  FFMA R39, R32, R41.reuse, R39 ;  /* 0x0000002920277223 */ /* 0x080fe20000000027 */
[-C--:B------:R-:W-:Y:S01]  /*0c10*/  FFMA R30, R40, R41.reuse, R30 ;  /* 0x00000029281e7223 */ /* 0x080fe2000000001e */
[C---:B------:R-:W-:Y:S01]  /*0c20*/  FFMA R31, R35.reuse, R41, R31 ;  /* 0x00000029231f7223 */ /* 0x040fe2000000001f */
[-C--:B------:R-:W-:Y:S01]  /*0c30*/  FFMA R37, R32, R36.reuse, R37 ;  /* 0x0000002420257223 */ /* 0x080fe20000000025 */
[C---:B------:R-:W-:Y:S01]  /*0c40*/  FFMA R17, R40.reuse, R36, R22 ;  /* 0x0000002428117223 */ /* 0x040fe20000000016 */
[----:B------:R-:W-:Y:S01]  /*0c50*/  HADD2.F32 R32, -RZ, R23.H1_H1 ;  /* 0x30000017ff207230 */ /* 0x000fe20000004100 */
[----:B------:R-:W0:Y:S01]  /*0c60*/  LDS.U16 R22, [R11+0x1c0] ;  /* 0x0001c0000b167984 */ /* 0x000e220000000400 */
[----:B-----5:R-:W-:Y:S02]  /*0c70*/  HADD2.F32 R41, -RZ, R25.H0_H0 ;  /* 0x20000019ff297230 */ /* 0x020fe40000004100 */
[CC--:B------:R-:W-:Y:S01]  /*0c80*/  FFMA R27, R40.reuse, R43.reuse, R27 ;  /* 0x0000002b281b7223 */ /* 0x0c0fe2000000001b */
[----:B------:R-:W-:Y:S01]  /*0c90*/  HADD2.F32 R25, -RZ, R19.H1_H1 ;  /* 0x30000013ff197230 */ /* 0x000fe20000004100 */
[----:B------:R-:W1:Y:S01]  /*0ca0*/  LDS.U16 R23, [R11+0x1e0] ;  /* 0x0001e0000b177984 */ /* 0x000e620000000400 */
[C---:B------:R-:W-:Y:S01]  /*0cb0*/  FFMA R28, R35.reuse, R43, R28 ;  /* 0x0000002b231c7223 */ /* 0x040fe2000000001c */
[-C--:B------:R-:W-:Y:S01]  /*0cc0*/  FFMA R42, R40, R44.reuse, R42 ;  /* 0x0000002c282a7223 */ /* 0x080fe2000000002a */
[C---:B------:R-:W-:Y:S01]  /*0cd0*/  FFMA R38, R35.reuse, R44, R38 ;  /* 0x0000002c23267223 */ /* 0x040fe20000000026 */
[----:B------:R-:W-:Y:S01]  /*0ce0*/  FFMA R16, R35, R36, R16 ;  /* 0x0000002423107223 */ /* 0x000fe20000000010 */
[-C--:B------:R-:W-:Y:S01]  /*0cf0*/  FFMA R33, R21, R18.reuse, R33 ;  /* 0x0000001215217223 */ /* 0x080fe20000000021 */
[-C--:B------:R-:W-:Y:S01]  /*0d00*/  FFMA R26, R32, R18.reuse, R26 ;  /* 0x00000012201a7223 */ /* 0x080fe2000000001a */
[-C--:B------:R-:W-:Y:S01]  /*0d10*/  FFMA R27, R24, R18.reuse, R27 ;  /* 0x00000012181b7223 */ /* 0x080fe2000000001b */
[C---:B------:R-:W-:Y:S01]  /*0d20*/  FFMA R28, R25.reuse, R18, R28 ;  /* 0x00000012191c7223 */ /* 0x040fe2000000001c */
[----:B------:R-:W2:Y:S04]  /*0d30*/  LDS.U16 R43, [R11+0x200] ;  /* 0x000200000b2b7984 */ /* 0x000ea80000000400 */
[----:B------:R-:W3:Y:S04]  /*0d40*/  LDS.64 R18, [R10+0x8] ;  /* 0x000008000a127984 */ /* 0x000ee80000000a00 */
[----:B------:R-:W4:Y:S04]  /*0d50*/  LDS.U16 R40, [R11+0x220] ;  /* 0x000220000b287984 */ /* 0x000f280000000400 */
[----:B------:R-:W5:Y:S04]  /*0d60*/  LDS.U16 R35, [R11+0x240] ;  /* 0x000240000b237984 */ /* 0x000f680000000400 */
[----:B------:R-:W5:Y:S01]  /*0d70*/  LDS.U16 R36, [R11+0x260] ;  /* 0x000260000b247984 */ /* 0x000f620000000400 */
[-C--:B------:R-:W-:Y:S01]  /*0d80*/  FFMA R15, R32, R41.reuse, R15 ;  /* 0x00000029200f7223 */ /* 0x080fe2000000000f */
[-C--:B------:R-:W-:Y:S01]  /*0d90*/  FFMA R42, R24, R41.reuse, R42 ;  /* 0x00000029182a7223 */ /* 0x080fe2000000002a */
[----:B------:R-:W-:Y:S01]  /*0da0*/  FFMA R38, R25, R41, R38 ;  /* 0x0000002919267223 */ /* 0x000fe20000000026 */
[----:B0-----:R-:W-:-:S02]  /*0db0*/  HADD2.F32 R22, -RZ, R22.H0_H0 ;  /* 0x20000016ff167230 */ /* 0x001fc40000004100 */
[----:B-1----:R-:W-:-:S03]  /*0dc0*/  HADD2.F32 R23, -RZ, R23.H0_H0 ;  /* 0x20000017ff177230 */ /* 0x002fc60000004100 */
[-C--:B------:R-:W-:Y:S01]  /*0dd0*/  FFMA R29, R32, R22.reuse, R29 ;  /* 0x00000016201d7223 */ /* 0x080fe2000000001d */
[-C--:B------:R-:W-:Y:S01]  /*0de0*/  FFMA R30, R24, R22.reuse, R30 ;  /* 0x00000016181e7223 */ /* 0x080fe2000000001e */
[-C--:B------:R-:W-:Y:S01]  /*0df0*/  FFMA R31, R25, R22.reuse, R31 ;  /* 0x00000016191f7223 */ /* 0x080fe2000000001f */
[C---:B------:R-:W-:Y:S01]  /*0e00*/  FFMA R39, R21.reuse, R22, R39 ;  /* 0x0000001615277223 */ /* 0x040fe20000000027 */
[-C--:B------:R-:W-:Y:S01]  /*0e10*/  FFMA R37, R21, R23.reuse, R37 ;  /* 0x0000001715257223 */ /* 0x080fe20000000025 */
[-C--:B------:R-:W-:Y:S01]  /*0e20*/  FFMA R32, R32, R23.reuse, R20 ;  /* 0x0000001720207223 */ /* 0x080fe20000000014 */
[-C--:B------:R-:W-:Y:S01]  /*0e30*/  FFMA R24, R24, R23.reuse, R17 ;  /* 0x0000001718187223 */ /* 0x080fe20000000011 */
[----:B------:R-:W-:Y:S01]  /*0e40*/  FFMA R25, R25, R23, R16 ;  /* 0x0000001719197223 */ /* 0x000fe20000000010 */
[----:B--2---:R-:W-:Y:S01]  /*0e50*/  HADD2.F32 R43, -RZ, R43.H0_H0 ;  /* 0x2000002bff2b7230 */ /* 0x004fe20000004100 */
[----:B------:R-:W0:Y:S01]  /*0e60*/  LDS.64 R22, [R10+0x208] ;  /* 0x000208000a167984 */ /* 0x000e220000000a00 */
[----:B------:R-:W-:Y:S01]  /*0e70*/  FFMA R34, R21, R41, R34 ;  /* 0x0000002915227223 */ /* 0x000fe20000000022 */
[----:B---3--:R-:W-:-:S02]  /*0e80*/  HADD2.F32 R16, -RZ, R18.H0_H0 ;  /* 0x20000012ff107230 */ /* 0x008fc40000004100 */
[----:B------:R-:W1:Y:S01]  /*0e90*/  LDS.64 R20, [R10+0x608] ;  /* 0x000608000a147984 */ /* 0x000e620000000a00 */
[----:B----4-:R-:W-:Y:S02]  /*0ea0*/  HADD2.F32 R40, -RZ, R40.H0_H0 ;  /* 0x20000028ff287230 */ /* 0x010fe40000004100 */
[----:B-----5:R-:W-:Y:S02]  /*0eb0*/  HADD2.F32 R35, -RZ, R35.H0_H0 ;  /* 0x20000023ff237230 */ /* 0x020fe40000004100 */
[----:B------:R-:W-:Y:S02]  /*0ec0*/  HADD2.F32 R36, -RZ, R36.H0_H0 ;  /* 0x20000024ff247230 */ /* 0x000fe40000004100 */
[C---:B------:R-:W-:Y:S01]  /*0ed0*/  FFMA R34, R16.reuse, R43, R34 ;  /* 0x0000002b10227223 */ /* 0x040fe20000000022 */
[C---:B------:R-:W-:Y:S01]  /*0ee0*/  FFMA R33, R16.reuse, R40, R33 ;  /* 0x0000002810217223 */ /* 0x040fe20000000021 */
[C---:B------:R-:W-:Y:S01]  /*0ef0*/  FFMA R39, R16.reuse, R35, R39 ;  /* 0x0000002310277223 */ /* 0x040fe20000000027 */
[----:B------:R-:W-:-:S02]  /*0f00*/  FFMA R37, R16, R36, R37 ;  /* 0x0000002410257223 */ /* 0x000fc40000000025 */
[----:B------:R-:W2:Y:S01]  /*0f10*/  LDS.64 R16, [R10+0x408] ;  /* 0x000408000a107984 */ /* 0x000ea20000000a00 */
[----:B0-----:R-:W-:-:S05]  /*0f20*/  HADD2.F32 R41, -RZ, R22.H0_H0 ;  /* 0x20000016ff297230 */ /* 0x001fca0000004100 */
[C---:B------:R-:W-:Y:S01]  /*0f30*/  FFMA R15, R41.reuse, R43, R15 ;  /* 0x0000002b290f7223 */ /* 0x040fe2000000000f */
[C---:B------:R-:W-:Y:S01]  /*0f40*/  FFMA R26, R41.reuse, R40, R26 ;  /* 0x00000028291a7223 */ /* 0x040fe2000000001a */
[C---:B------:R-:W-:Y:S01]  /*0f50*/  FFMA R29, R41.reuse, R35, R29 ;  /* 0x00000023291d7223 */ /* 0x040fe2000000001d */
[----:B------:R-:W-:Y:S01]  /*0f60*/  FFMA R32, R41, R36, R32 ;  /* 0x0000002429207223 */ /* 0x000fe20000000020 */
[----:B-1----:R-:W-:-:S05]  /*0f70*/  HADD2.F32 R41, -RZ, R20.H0_H0 ;  /* 0x20000014ff297230 */ /* 0x002fca0000004100 */
[C---:B------:R-:W-:Y:S01]  /*0f80*/  FFMA R38, R41.reuse, R43, R38 ;  /* 0x0000002b29267223 */ /* 0x040fe20000000026 */
[----:B------:R-:W-:Y:S01]  /*0f90*/  FFMA R28, R41, R40, R28 ;  /* 0x00000028291c7223 */ /* 0x000fe2000000001c */
[----:B--2---:R-:W-:-:S05]  /*0fa0*/  HADD2.F32 R44, -RZ, R16.H0_H0 ;  /* 0x20000010ff2c7230 */ /* 0x004fca0000004100 */
[C---:B------:R-:W-:Y:S01]  /*0fb0*/  FFMA R42, R44.reuse, R43, R42 ;  /* 0x0000002b2c2a7223 */ /* 0x040fe2000000002a */
[C---:B------:R-:W-:Y:S01]  /*0fc0*/  FFMA R27, R44.reuse, R40, R27 ;  /* 0x000000282c1b7223 */ /* 0x040fe2000000001b */
[CC--:B------:R-:W-:Y:S01]  /*0fd0*/  FFMA R30, R44.reuse, R35.reuse, R30 ;  /* 0x000000232c1e7223 */ /* 0x0c0fe2000000001e */
[----:B------:R-:W-:Y:S01]  /*0fe0*/  FFMA R24, R44, R36, R24 ;  /* 0x000000242c187223 */ /* 0x000fe20000000018 */
        /* <DEDUP_REMOVED lines=13> */
[----:B--2---:R-:W-:-:S03]  /*10c0*/  HADD2.F32 R40, -RZ, R40.H0_H0 ;  /* 0x20000028ff287230 */ /* 0x004fc60000004100 */
[-C--:B------:R-:W-:Y:S01]  /*10d0*/  FFMA R34, R18, R41.reuse, R34 ;  /* 0x0000002912227223 */ /* 0x080fe20000000022 */
[-C--:B------:R-:W-:Y:S01]  /*10e0*/  FFMA R15, R22, R41.reuse, R15 ;  /* 0x00000029160f7223 */ /* 0x080fe2000000000f */
[-C--:B------:R-:W-:Y:S01]  /*10f0*/  FFMA R42, R36, R41.reuse, R42 ;  /* 0x00000029242a7223 */ /* 0x080fe2000000002a */
[----:B------:R-:W-:Y:S01]  /*1100*/  FFMA R38, R16, R41, R38 ;  /* 0x0000002910267223 */ /* 0x000fe20000000026 */
        /* <DEDUP_REMOVED lines=8> */
[----:B---3--:R-:W-:Y:S01]  /*1190*/  HADD2.F32 R44, -RZ, R35.H0_H0 ;  /* 0x20000023ff2c7230 */ /* 0x008fe20000004100 */
[----:B------:R-:W0:Y:S04]  /*11a0*/  LDS.U16 R40, [R11+0x300] ;  /* 0x000300000b287984 */ /* 0x000e280000000400 */
[----:B------:R-:W1:Y:S04]  /*11b0*/  LDS.U16 R43, [R11+0x320] ;  /* 0x000320000b2b7984 */ /* 0x000e680000000400 */
[----:B------:R-:W2:Y:S04]  /*11c0*/  LDS.U16 R41, [R11+0x340] ;  /* 0x000340000b297984 */ /* 0x000ea80000000400 */
[----:B------:R-:W3:Y:S01]  /*11d0*/  LDS.U16 R35, [R11+0x360] ;  /* 0x000360000b237984 */ /* 0x000ee20000000400 */
[-C--:B------:R-:W-:Y:S01]  /*11e0*/  FFMA R37, R18, R44.reuse, R37 ;  /* 0x0000002c12257223 */ /* 0x080fe20000000025 */
[----:B------:R-:W-:-:S02]  /*11f0*/  FFMA R18, R22, R44, R32 ;  /* 0x0000002c16127223 */ /* 0x000fc40000000020 */
[----:B------:R-:W5:Y:S01]  /*1200*/  LDS.U16 R32, [R11+0x380] ;  /* 0x000380000b207984 */ /* 0x000f620000000400 */
[-C--:B------:R-:W-:Y:S01]  /*1210*/  FFMA R24, R36, R44.reuse, R24 ;  /* 0x0000002c24187223 */ /* 0x080fe20000000018 */
[----:B------:R-:W-:Y:S01]  /*1220*/  FFMA R16, R16, R44, R25 ;  /* 0x0000002c10107223 */ /* 0x000fe20000000019 */
[----:B------:R-:W-:Y:S02]  /*1230*/  HADD2.F32 R22, -RZ, R19.H0_H0 ;  /* 0x20000013ff167230 */ /* 0x000fe40000004100 */
[----:B------:R-:W-:Y:S02]  /*1240*/  HADD2.F32 R36, -RZ, R17.H0_H0 ;  /* 0x20000011ff247230 */ /* 0x000fe40000004100 */
[----:B------:R-:W-:Y:S02]  /*1250*/  HADD2.F32 R25, -RZ, R21.H0_H0 ;  /* 0x20000015ff197230 */ /* 0x000fe40000004100 */
[----:B------:R-:W-:Y:S02]  /*1260*/  HADD2.F32 R19, -RZ, R19.H1_H1 ;  /* 0x30000013ff137230 */ /* 0x000fe40000004100 */
[----:B----4-:R-:W-:-:S02]  /*1270*/  HADD2.F32 R20, -RZ, R20.H0_H0 ;  /* 0x20000014ff147230 */ /* 0x010fc40000004100 */
[----:B0-----:R-:W-:Y:S02]  /*1280*/  HADD2.F32 R44, -RZ, R40.H0_H0 ;  /* 0x20000028ff2c7230 */ /* 0x001fe40000004100 */
[----:B-1----:R-:W-:Y:S02]  /*1290*/  HADD2.F32 R43, -RZ, R43.H0_H0 ;  /* 0x2000002bff2b7230 */ /* 0x002fe40000004100 */
[----:B--2---:R-:W-:Y:S02]  /*12a0*/  HADD2.F32 R41, -RZ, R41.H0_H0 ;  /* 0x20000029ff297230 */ /* 0x004fe40000004100 */
[----:B---3--:R-:W-:Y:S02]  /*12b0*/  HADD2.F32 R35, -RZ, R35.H0_H0 ;  /* 0x20000023ff237230 */ /* 0x008fe40000004100 */
[--C-:B------:R-:W-:Y:S02]  /*12c0*/  HADD2.F32 R40, -RZ, R23.reuse.H0_H0 ;  /* 0x20000017ff287230 */ /* 0x100fe40000004100 */
[C---:B------:R-:W-:Y:S01]  /*12d0*/  FFMA R34, R22.reuse, R44, R34 ;  /* 0x0000002c16227223 */ /* 0x040fe20000000022 */
[C---:B------:R-:W-:Y:S01]  /*12e0*/  FFMA R33, R22.reuse, R43, R33 ;  /* 0x0000002b16217223 */ /* 0x040fe20000000021 */
[C---:B------:R-:W-:Y:S01]  /*12f0*/  FFMA R39, R22.reuse, R41, R39 ;  /* 0x0000002916277223 */ /* 0x040fe20000000027 */
[----:B------:R-:W-:Y:S01]  /*1300*/  FFMA R37, R22, R35, R37 ;  /* 0x0000002316257223 */ /* 0x000fe20000000025 */
[----:B------:R-:W-:-:S02]  /*1310*/  HADD2.F32 R22, -RZ, R23.H1_H1 ;  /* 0x30000017ff167230 */ /* 0x000fc40000004100 */
[-C--:B------:R-:W-:Y:S01]  /*1320*/  FFMA R29, R40, R41.reuse, R29 ;  /* 0x00000029281d7223 */ /* 0x080fe2000000001d */
[----:B------:R-:W-:Y:S02]  /*1330*/  HADD2.F32 R23, -RZ, R17.H1_H1 ;  /* 0x30000011ff177230 */ /* 0x000fe40000004100 */
[CC--:B------:R-:W-:Y:S01]  /*1340*/  FFMA R30, R36.reuse, R41.reuse, R30 ;  /* 0x00000029241e7223 */ /* 0x0c0fe2000000001e */
[C---:B------:R-:W-:Y:S01]  /*1350*/  FFMA R31, R25.reuse, R41, R31 ;  /* 0x00000029191f7223 */ /* 0x040fe2000000001f */
[----:B------:R-:W-:Y:S01]  /*1360*/  FFMA R17, R36, R35, R24 ;  /* 0x0000002324117223 */ /* 0x000fe20000000018 */
[CC--:B------:R-:W-:Y:S01]  /*1370*/  FFMA R38, R25.reuse, R44.reuse, R38 ;  /* 0x0000002c19267223 */ /* 0x0c0fe20000000026 */
[C---:B------:R-:W-:Y:S01]  /*1380*/  FFMA R28, R25.reuse, R43, R28 ;  /* 0x0000002b191c7223 */ /* 0x040fe2000000001c */
[----:B------:R-:W0:Y:S01]  /*1390*/  LDS.U16 R24, [R11+0x3c0] ;  /* 0x0003c0000b187984 */ /* 0x000e220000000400 */
[----:B-----5:R-:W-:Y:S02]  /*13a0*/  HADD2.F32 R41, -RZ, R32.H0_H0 ;  /* 0x20000020ff297230 */ /* 0x020fe40000004100 */
[----:B------:R-:W-:Y:S01]  /*13b0*/  FFMA R16, R25, R35, R16 ;  /* 0x0000002319107223 */ /* 0x000fe20000000010 */
[----:B------:R-:W-:Y:S01]  /*13c0*/  HADD2.F32 R32, -RZ, R21.H1_H1 ;  /* 0x30000015ff207230 */ /* 0x000fe20000004100 */
[----:B------:R-:W1:Y:S01]  /*13d0*/  LDS.U16 R25, [R11+0x3e0] ;  /* 0x0003e0000b197984 */ /* 0x000e620000000400 */
[-C--:B------:R-:W-:Y:S01]  /*13e0*/  FFMA R26, R40, R43.reuse, R26 ;  /* 0x0000002b281a7223 */ /* 0x080fe2000000001a */
[----:B------:R-:W-:Y:S01]  /*13f0*/  FFMA R27, R36, R43, R27 ;  /* 0x0000002b241b7223 */ /* 0x000fe2000000001b */
[-C--:B------:R-:W-:Y:S01]  /*1400*/  FFMA R15, R40, R44.reuse, R15 ;  /* 0x0000002c280f7223 */ /* 0x080fe2000000000f */
[----:B------:R-:W-:Y:S01]  /*1410*/  FFMA R42, R36, R44, R42 ;  /* 0x0000002c242a7223 */ /* 0x000fe2000000002a */
[----:B------:R-:W-:Y:S01]  /*1420*/  FFMA R18, R40, R35, R18 ;  /* 0x0000002328127223 */ /* 0x000fe20000000012 */
[-C--:B------:R-:W-:Y:S01]  /*1430*/  FFMA R33, R19, R20.reuse, R33 ;  /* 0x0000001413217223 */ /* 0x080fe20000000021 */
[-C--:B------:R-:W-:Y:S01]  /*1440*/  FFMA R26, R22, R20.reuse, R26 ;  /* 0x00000014161a7223 */ /* 0x080fe2000000001a */
[CC--:B------:R-:W-:Y:S01]  /*1450*/  FFMA R27, R23.reuse, R20.reuse, R27 ;  /* 0x00000014171b7223 */ /* 0x0c0fe2000000001b */
        /* <DEDUP_REMOVED lines=14> */
[----:B------:R-:W-:Y:S01]  /*1540*/  FFMA R32, R32, R25, R16 ;  /* 0x0000001920207223 */ /* 0x000fe20000000010 */
[C---:B------:R-:W-:Y:S01]  /*1550*/  FFMA R34, R19.reuse, R41, R34 ;  /* 0x0000002913227223 */ /* 0x040fe20000000022 */
[C---:B------:R-:W-:Y:S01]  /*1560*/  FFMA R39, R19.reuse, R24, R39 ;  /* 0x0000001813277223 */ /* 0x040fe20000000027 */
[-C--:B------:R-:W-:Y:S01]  /*1570*/  FFMA R37, R19, R25.reuse, R37 ;  /* 0x0000001913257223 */ /* 0x080fe20000000025 */
[-C--:B------:R-:W-:Y:S01]  /*1580*/  FFMA R22, R22, R25.reuse, R18 ;  /* 0x0000001916167223 */ /* 0x080fe20000000012 */
[----:B--2---:R-:W-:Y:S02]  /*1590*/  HADD2.F32 R43, -RZ, R43.H0_H0 ;  /* 0x2000002bff2b7230 */ /* 0x004fe40000004100 */
[----:B------:R-:W-:Y:S01]  /*15a0*/  FFMA R23, R23, R25, R17 ;  /* 0x0000001917177223 */ /* 0x000fe20000000011 */
[----:B------:R-:W-:Y:S01]  /*15b0*/  LDS.64 R18, [R10+0x610] ;  /* 0x000610000a127984 */ /* 0x000fe20000000a00 */
[----:B---3--:R-:W-:-:S03]  /*15c0*/  HADD2.F32 R16, -RZ, R20.H0_H0 ;  /* 0x20000014ff107230 */ /* 0x008fc60000004100 */
[----:B------:R-:W0:Y:S01]  /*15d0*/  LDS.64 R24, [R10+0x210] ;  /* 0x000210000a187984 */ /* 0x000e220000000a00 */
[----:B----4-:R-:W-:Y:S02]  /*15e0*/  HADD2.F32 R36, -RZ, R36.H0_H0 ;  /* 0x20000024ff247230 */ /* 0x010fe40000004100 */
[----:B-----5:R-:W-:Y:S02]  /*15f0*/  HADD2.F32 R35, -RZ, R35.H0_H0 ;  /* 0x20000023ff237230 */ /* 0x020fe40000004100 */
[----:B------:R-:W-:Y:S02]  /*1600*/  HADD2.F32 R40, -RZ, R40.H0_H0 ;  /* 0x20000028ff287230 */ /* 0x000fe40000004100 */
[C---:B------:R-:W-:Y:S01]  /*1610*/  FFMA R34, R16.reuse, R43, R34 ;  /* 0x0000002b10227223 */ /* 0x040fe20000000022 */
[C---:B------:R-:W-:Y:S01]  /*1620*/  FFMA R33, R16.reuse, R36, R33 ;  /* 0x0000002410217223 */ /* 0x040fe20000000021 */
[C---:B------:R-:W-:Y:S01]  /*1630*/  FFMA R39, R16.reuse, R35, R39 ;  /* 0x0000002310277223 */ /* 0x040fe20000000027 */
[----:B------:R-:W-:-:S02]  /*1640*/  FFMA R37, R16, R40, R37 ;  /* 0x0000002810257223 */ /* 0x000fc40000000025 */
[----:B------:R-:W1:Y:S01]  /*1650*/  LDS.64 R16, [R10+0x410] ;  /* 0x000410000a107984 */ /* 0x000e620000000a00 */
[----:B0-----:R-:W-:-:S05]  /*1660*/  HADD2.F32 R41, -RZ, R24.H0_H0 ;  /* 0x20000018ff297230 */ /* 0x001fca0000004100 */
[C---:B------:R-:W-:Y:S01]  /*1670*/  FFMA R15, R41.reuse, R43, R15 ;  /* 0x0000002b290f7223 */ /* 0x040fe2000000000f */
[C---:B------:R-:W-:Y:S01]  /*1680*/  FFMA R26, R41.reuse, R36, R26 ;  /* 0x00000024291a7223 */ /* 0x040fe2000000001a */
[C---:B------:R-:W-:Y:S01]  /*1690*/  FFMA R29, R41.reuse, R35, R29 ;  /* 0x00000023291d7223 */ /* 0x040fe2000000001d */
[----:B------:R-:W-:Y:S01]  /*16a0*/  FFMA R22, R41, R40, R22 ;  /* 0x0000002829167223 */ /* 0x000fe20000000016 */
[----:B------:R-:W-:Y:S02]  /*16b0*/  HADD2.F32 R41, -RZ, R18.H0_H0 ;  /* 0x20000012ff297230 */ /* 0x000fe40000004100 */
[----:B-1----:R-:W-:-:S03]  /*16c0*/  HADD2.F32 R44, -RZ, R16.H0_H0 ;  /* 0x20000010ff2c7230 */ /* 0x002fc60000004100 */
[CC--:B------:R-:W-:Y:S02]  /*16d0*/  FFMA R38, R41.reuse, R43.reuse, R38 ;  /* 0x0000002b29267223 */ /* 0x0c0fe40000000026 */
[C---:B------:R-:W-:Y:S01]  /*16e0*/  FFMA R42, R44.reuse, R43, R42 ;  /* 0x0000002b2c2a7223 */ /* 0x040fe2000000002a */
[C---:B------:R-:W-:Y:S01]  /*16f0*/  FFMA R27, R44.reuse, R36, R27 ;  /* 0x000000242c1b7223 */ /* 0x040fe2000000001b */
[C---:B------:R-:W-:Y:S01]  /*1700*/  FFMA R30, R44.reuse, R35, R30 ;  /* 0x000000232c1e7223 */ /* 0x040fe2000000001e */
[----:B------:R-:W-:Y:S01]  /*1710*/  FFMA R23, R44, R40, R23 ;  /* 0x000000282c177223 */ /* 0x000fe20000000017 */
[----:B------:R-:W0:Y:S04]  /*1720*/  LDS.U16 R43, [R11+0x4a0] ;  /* 0x0004a0000b2b7984 */ /* 0x000e280000000400 */
[----:B------:R-:W1:Y:S01]  /*1730*/  LDS.U16 R44, [R11+0x480] ;  /* 0x000480000b2c7984 */ /* 0x000e620000000400 */
[----:B------:R-:W-:-:S03]  /*1740*/  FFMA R28, R41, R36, R28 ;  /* 0x00000024291c7223 */ /* 0x000fc6000000001c */
        /* <DEDUP_REMOVED lines=8> */
[----:B0-----:R-:W-:-:S02]  /*17d0*/  HADD2.F32 R43, -RZ, R43.H0_H0 ;  /* 0x2000002bff2b7230 */ /* 0x001fc40000004100 */
[----:B-1----:R-:W-:-:S03]  /*17e0*/  HADD2.F32 R44, -RZ, R44.H0_H0 ;  /* 0x2000002cff2c7230 */ /* 0x002fc60000004100 */
[-C--:B------:R-:W-:Y:S01]  /*17f0*/  FFMA R33, R20, R43.reuse, R33 ;  /* 0x0000002b14217223 */ /* 0x080fe20000000021 */
[-C--:B------:R-:W-:Y:S01]  /*1800*/  FFMA R26, R24, R43.reuse, R26 ;  /* 0x0000002b181a7223 */ /* 0x080fe2000000001a */
[CC--:B------:R-:W-:Y:S01]  /*1810*/  FFMA R27, R40.reuse, R43.reuse, R27 ;  /* 0x0000002b281b7223 */ /* 0x0c0fe2000000001b */
[CC--:B------:R-:W-:Y:S01]  /*1820*/  FFMA R18, R41.reuse, R44.reuse, R38 ;  /* 0x0000002c29127223 */ /* 0x0c0fe20000000026 */
[----:B--2---:R-:W-:Y:S02]  /*1830*/  HADD2.F32 R38, -RZ, R36.H0_H0 ;  /* 0x20000024ff267230 */ /* 0x004fe40000004100 */
[----:B------:R-:W-:Y:S01]  /*1840*/  FFMA R16, R40, R44, R42 ;  /* 0x0000002c28107223 */ /* 0x000fe2000000002a */
[C---:B------:R-:W-:Y:S01]  /*1850*/  FFMA R28, R41.reuse, R43, R28 ;  /* 0x0000002b291c7223 */ /* 0x040fe2000000001c */
[----:B------:R-:W0:Y:S04]  /*1860*/  LDS.U16 R36, [R11+0x500] ;  /* 0x000500000b247984 */ /* 0x000e280000000400 */
[----:B------:R-:W1:Y:S04]  /*1870*/  LDS.U16 R43, [R11+0x520] ;  /* 0x000520000b2b7984 */ /* 0x000e680000000400 */
[----:B------:R-:W2:Y:S01]  /*1880*/  LDS.U16 R42, [R11+0x540] ;  /* 0x000540000b2a7984 */ /* 0x000ea20000000400 */
[-C--:B------:R-:W-:Y:S01]  /*1890*/  FFMA R39, R20, R38.reuse, R39 ;  /* 0x0000002614277223 */ /* 0x080fe20000000027 */
[-C--:B------:R-:W-:Y:S01]  /*18a0*/  FFMA R29, R24, R38.reuse, R29 ;  /* 0x00000026181d7223 */ /* 0x080fe2000000001d */
[-C--:B------:R-:W-:Y:S01]  /*18b0*/  FFMA R30, R40, R38.reuse, R30 ;  /* 0x00000026281e7223 */ /* 0x080fe2000000001e */
[----:B------:R-:W-:Y:S01]  /*18c0*/  FFMA R31, R41, R38, R31 ;  /* 0x00000026291f7223 */ /* 0x000fe2000000001f */
[----:B---3--:R-:W-:Y:S01]  /*18d0*/  HADD2.F32 R35, -RZ, R35.H0_H0 ;  /* 0x20000023ff237230 */ /* 0x008fe20000004100 */
[----:B------:R-:W3:Y:S01]  /*18e0*/  LDS.U16 R38, [R11+0x560] ;  /* 0x000560000b267984 */ /* 0x000ee20000000400 */
[-C--:B------:R-:W-:Y:S01]  /*18f0*/  FFMA R34, R20, R44.reuse, R34 ;  /* 0x0000002c14227223 */ /* 0x080fe20000000022 */
[----:B------:R-:W-:-:S02]  /*1900*/  FFMA R15, R24, R44, R15 ;  /* 0x0000002c180f7223 */ /* 0x000fc4000000000f */
[-C--:B------:R-:W-:Y:S01]  /*1910*/  FFMA R22, R24, R35.reuse, R22 ;  /* 0x0000002318167223 */ /* 0x080fe20000000016 */
[-C--:B------:R-:W-:Y:S01]  /*1920*/  FFMA R20, R20, R35.reuse, R37 ;  /* 0x0000002314147223 */ /* 0x080fe20000000025 */
[-C--:B------:R-:W-:Y:S01]  /*1930*/  FFMA R23, R40, R35.reuse, R23 ;  /* 0x0000002328177223 */ /* 0x080fe20000000017 */
[----:B------:R-:W-:Y:S02]  /*1940*/  FFMA R24, R41, R35, R32 ;  /* 0x0000002329187223 */ /* 0x000fe40000000020 */
[----:B------:R-:W4:Y:S04]  /*1950*/  LDS.U16 R35, [R11+0x580] ;  /* 0x000580000b237984 */ /* 0x000f280000000400 */
[----:B------:R-:W5:Y:S01]  /*1960*/  LDS.U16 R32, [R11+0x5a0] ;  /* 0x0005a0000b207984 */ /* 0x000f620000000400 */
[----:B------:R-:W-:-:S02]  /*1970*/  HADD2.F32 R41, -RZ, R21.H0_H0 ;  /* 0x20000015ff297230 */ /* 0x000fc40000004100 */
[----:B------:R-:W-:Y:S02]  /*1980*/  HADD2.F32 R40, -RZ, R25.H0_H0 ;  /* 0x20000019ff287230 */ /* 0x000fe40000004100 */
[----:B------:R-:W-:Y:S02]  /*1990*/  HADD2.F32 R37, -RZ, R17.H0_H0 ;  /* 0x20000011ff257230 */ /* 0x000fe40000004100 */
[----:B0-----:R-:W-:Y:S02]  /*19a0*/  HADD2.F32 R44, -RZ, R36.H0_H0 ;  /* 0x20000024ff2c7230 */ /* 0x001fe40000004100 */
[----:B------:R-:W-:Y:S02]  /*19b0*/  HADD2.F32 R36, -RZ, R19.H0_H0 ;  /* 0x20000013ff247230 */ /* 0x000fe40000004100 */
        /* <DEDUP_REMOVED lines=12> */
[----:B------:R-:W1:Y:S01]  /*1a80*/  LDS.U16 R38, [R11+0x5e0] ;  /* 0x0005e0000b267984 */ /* 0x000e620000000400 */
[CC--:B------:R-:W-:Y:S01]  /*1a90*/  FFMA R15, R40.reuse, R44.reuse, R15 ;  /* 0x0000002c280f7223 */ /* 0x0c0fe2000000000f */
[-C--:B------:R-:W-:Y:S01]  /*1aa0*/  FFMA R22, R40, R43.reuse, R22 ;  /* 0x0000002b28167223 */ /* 0x080fe20000000016 */
[CC--:B------:R-:W-:Y:S01]  /*1ab0*/  FFMA R34, R41.reuse, R44.reuse, R34 ;  /* 0x0000002c29227223 */ /* 0x0c0fe20000000022 */
[----:B------:R-:W-:Y:S01]  /*1ac0*/  FFMA R18, R36, R44, R18 ;  /* 0x0000002c24127223 */ /* 0x000fe20000000012 */
[----:B------:R-:W-:Y:S01]  /*1ad0*/  FFMA R20, R41, R43, R20 ;  /* 0x0000002b29147223 */ /* 0x000fe20000000014 */
[----:B------:R-:W-:-:S02]  /*1ae0*/  HADD2.F32 R40, -RZ, R25.H1_H1 ;  /* 0x30000019ff287230 */ /* 0x000fc40000004100 */
[----:B------:R-:W-:Y:S01]  /*1af0*/  FFMA R24, R36, R43, R24 ;  /* 0x0000002b24187223 */ /* 0x000fe20000000018 */
[----:B------:R-:W-:Y:S02]  /*1b00*/  HADD2.F32 R21, -RZ, R21.H1_H1 ;  /* 0x30000015ff157230 */ /* 0x000fe40000004100 */
[----:B------:R-:W-:Y:S01]  /*1b10*/  FFMA R16, R37, R44, R16 ;  /* 0x0000002c25107223 */ /* 0x000fe20000000010 */
[----:B----4-:R-:W-:Y:S02]  /*1b20*/  HADD2.F32 R35, -RZ, R35.H0_H0 ;  /* 0x20000023ff237230 */ /* 0x010fe40000004100 */
[----:B------:R-:W-:Y:S02]  /*1b30*/  HADD2.F32 R41, -RZ, R17.H1_H1 ;  /* 0x30000011ff297230 */ /* 0x000fe40000004100 */
[----:B------:R-:W-:Y:S02]  /*1b40*/  HADD2.F32 R25, -RZ, R19.H1_H1 ;  /* 0x30000013ff197230 */ /* 0x000fe40000004100 */
[----:B-----5:R-:W-:-:S02]  /*1b50*/  HADD2.F32 R36, -RZ, R32.H0_H0 ;  /* 0x20000020ff247230 */ /* 0x020fc40000004100 */
[----:B------:R-:W-:Y:S01]  /*1b60*/  FFMA R23, R37, R43, R23 ;  /* 0x0000002b25177223 */ /* 0x000fe20000000017 */
[-C--:B------:R-:W-:Y:S01]  /*1b70*/  FFMA R32, R21, R35.reuse, R34 ;  /* 0x0000002315207223 */ /* 0x080fe20000000022 */
[CC--:B------:R-:W-:Y:S01]  /*1b80*/  FFMA R15, R40.reuse, R35.reuse, R15 ;  /* 0x00000023280f7223 */ /* 0x0c0fe2000000000f */
[-C--:B------:R-:W-:Y:S01]  /*1b90*/  FFMA R16, R41, R35.reuse, R16 ;  /* 0x0000002329107223 */ /* 0x080fe20000000010 */
[----:B------:R-:W-:Y:S01]  /*1ba0*/  FFMA R17, R25, R35, R18 ;  /* 0x0000002319117223 */ /* 0x000fe20000000012 */
[-C--:B------:R-:W-:Y:S01]  /*1bb0*/  FFMA R33, R21, R36.reuse, R33 ;  /* 0x0000002415217223 */ /* 0x080fe20000000021 */
[-C--:B------:R-:W-:Y:S01]  /*1bc0*/  FFMA R26, R40, R36.reuse, R26 ;  /* 0x00000024281a7223 */ /* 0x080fe2000000001a */
[-C--:B------:R-:W-:Y:S01]  /*1bd0*/  FFMA R27, R41, R36.reuse, R27 ;  /* 0x00000024291b7223 */ /* 0x080fe2000000001b */
[----:B------:R-:W-:Y:S01]  /*1be0*/  FFMA R28, R25, R36, R28 ;  /* 0x00000024191c7223 */ /* 0x000fe2000000001c */
[----:B------:R-:W2:Y:S04]  /*1bf0*/  LDS.U16 R34, [R11+0x600] ;  /* 0x000600000b227984 */ /* 0x000ea80000000400 */
[----:B------:R-:W3:Y:S04]  /*1c00*/  LDS.U16 R35, [R11+0x620] ;  /* 0x000620000b237984 */ /* 0x000ee80000000400 */
[----:B------:R-:W4:Y:S04]  /*1c10*/  LDS.64 R18, [R10+0x18] ;  /* 0x000018000a127984 */ /* 0x000f280000000a00 */
[----:B------:R-:W5:Y:S04]  /*1c20*/  LDS.U16 R36, [R11+0x640] ;  /* 0x000640000b247984 */ /* 0x000f680000000400 */
[----:B------:R-:W5:Y:S01]  /*1c30*/  LDS.U16 R37, [R11+0x660] ;  /* 0x000660000b257984 */ /* 0x000f620000000400 */
[----:B0-----:R-:W-:-:S02]  /*1c40*/  HADD2.F32 R42, -RZ, R42.H0_H0 ;  /* 0x2000002aff2a7230 */ /* 0x001fc40000004100 */
[----:B-1----:R-:W-:-:S03]  /*1c50*/  HADD2.F32 R38, -RZ, R38.H0_H0 ;  /* 0x20000026ff267230 */ /* 0x002fc60000004100 */
[-C--:B------:R-:W-:Y:S01]  /*1c60*/  FFMA R39, R21, R42.reuse, R39 ;  /* 0x0000002a15277223 */ /* 0x080fe20000000027 */
[CC--:B------:R-:W-:Y:S01]  /*1c70*/  FFMA R29, R40.reuse, R42.reuse, R29 ;  /* 0x0000002a281d7223 */ /* 0x0c0fe2000000001d */
[-C--:B------:R-:W-:Y:S01]  /*1c80*/  FFMA R30, R41, R42.reuse, R30 ;  /* 0x0000002a291e7223 */ /* 0x080fe2000000001e */
[----:B------:R-:W-:Y:S01]  /*1c90*/  FFMA R31, R25, R42, R31 ;  /* 0x0000002a191f7223 */ /* 0x000fe2000000001f */
[-C--:B------:R-:W-:Y:S02]  /*1ca0*/  FFMA R42, R21, R38.reuse, R20 ;  /* 0x00000026152a7223 */ /* 0x080fe40000000014 */
[----:B------:R-:W0:Y:S01]  /*1cb0*/  LDS.64 R20, [R10+0x218] ;  /* 0x000218000a147984 */ /* 0x000e220000000a00 */
[-C--:B------:R-:W-:Y:S01]  /*1cc0*/  FFMA R40, R40, R38.reuse, R22 ;  /* 0x0000002628287223 */ /* 0x080fe20000000016 */
[-C--:B------:R-:W-:Y:S01]  /*1cd0*/  FFMA R41, R41, R38.reuse, R23 ;  /* 0x0000002629297223 */ /* 0x080fe20000000017 */
[----:B------:R-:W-:Y:S01]  /*1ce0*/  FFMA R38, R25, R38, R24 ;  /* 0x0000002619267223 */ /* 0x000fe20000000018 */
[----:B------:R-:W1:Y:S01]  /*1cf0*/  LDS.64 R22, [R10+0x418] ;  /* 0x000418000a167984 */ /* 0x000e620000000a00 */
[----:B--2---:R-:W-:-:S02]  /*1d00*/  HADD2.F32 R34, -RZ, R34.H0_H0 ;  /* 0x20000022ff227230 */ /* 0x004fc40000004100 */
[----:B---3--:R-:W-:Y:S02]  /*1d10*/  HADD2.F32 R35, -RZ, R35.H0_H0 ;  /* 0x20000023ff237230 */ /* 0x008fe40000004100 */
        /* <DEDUP_REMOVED lines=15> */
[C---:B------:R-:W-:Y:S01]  /*1e10*/  FFMA R27, R43.reuse, R35, R27 ;  /* 0x000000232b1b7223 */ /* 0x040fe2000000001b */
[C---:B------:R-:W-:Y:S01]  /*1e20*/  FFMA R30, R43.reuse, R36, R30 ;  /* 0x000000242b1e7223 */ /* 0x040fe2000000001e */
[----:B------:R-:W-:Y:S02]  /*1e30*/  FFMA R41, R43, R37, R41 ;  /* 0x000000252b297223 */ /* 0x000fe40000000029 */
[----:B------:R-:W0:Y:S01]  /*1e40*/  LDS.U16 R43, [R11+0x680] ;  /* 0x000680000b2b7984 */ /* 0x000e220000000400 */
[----:B--2---:R-:W-:-:S05]  /*1e50*/  HADD2.F32 R44, -RZ, R24.H0_H0 ;  /* 0x20000018ff2c7230 */ /* 0x004fca0000004100 */
[C---:B------:R-:W-:Y:S02]  /*1e60*/  FFMA R17, R44.reuse, R34, R17 ;  /* 0x000000222c117223 */ /* 0x040fe40000000011 */
[----:B------:R-:W1:Y:S01]  /*1e70*/  LDS.U16 R34, [R11+0x6a0] ;  /* 0x0006a0000b227984 */ /* 0x000e620000000400 */
[C---:B------:R-:W-:Y:S01]  /*1e80*/  FFMA R28, R44.reuse, R35, R28 ;  /* 0x000000232c1c7223 */ /* 0x040fe2000000001c */
[----:B------:R-:W-:Y:S01]  /*1e90*/  FFMA R36, R44, R36, R31 ;  /* 0x000000242c247223 */ /* 0x000fe2000000001f */
[----:B------:R-:W-:Y:S01]  /*1ea0*/  HADD2.F32 R18, -RZ, R18.H1_H1 ;  /* 0x30000012ff127230 */ /* 0x000fe20000004100 */
[----:B------:R-:W2:Y:S01]  /*1eb0*/  LDS.U16 R35, [R11+0x6c0] ;  /* 0x0006c0000b237984 */ /* 0x000ea20000000400 */
[----:B------:R-:W-:Y:S02]  /*1ec0*/  HADD2.F32 R20, -RZ, R20.H1_H1 ;  /* 0x30000014ff147230 */ /* 0x000fe40000004100 */
[----:B------:R-:W-:Y:S01]  /*1ed0*/  HADD2.F32 R22, -RZ, R22.H1_H1 ;  /* 0x30000016ff167230 */ /* 0x000fe20000004100 */
[----:B------:R-:W3:Y:S01]  /*1ee0*/  LDS.U16 R31, [R11+0x6e0] ;  /* 0x0006e0000b1f7984 */ /* 0x000ee20000000400 */
[----:B------:R-:W-:-:S02]  /*1ef0*/  HADD2.F32 R24, -RZ, R24.H1_H1 ;  /* 0x30000018ff187230 */ /* 0x000fc40000004100 */
[----:B------:R-:W-:Y:S02]  /*1f00*/  FFMA R38, R44, R37, R38 ;  /* 0x000000252c267223 */ /* 0x000fe40000000026 */
[----:B------:R-:W4:Y:S01]  /*1f10*/  LDS.U16 R37, [R11+0x700] ;  /* 0x000700000b257984 */ /* 0x000f220000000400 */
[----:B0-----:R-:W-:-:S05]  /*1f20*/  HADD2.F32 R43, -RZ, R43.H0_H0 ;  /* 0x2000002bff2b7230 */ /* 0x001fca0000004100 */
[-C--:B------:R-:W-:Y:S01]  /*1f30*/  FFMA R32, R18, R43.reuse, R32 ;  /* 0x0000002b12207223 */ /* 0x080fe20000000020 */
[-C--:B------:R-:W-:Y:S01]  /*1f40*/  FFMA R15, R20, R43.reuse, R15 ;  /* 0x0000002b140f7223 */ /* 0x080fe2000000000f */
[-C--:B------:R-:W-:Y:S01]  /*1f50*/  FFMA R16, R22, R43.reuse, R16 ;  /* 0x0000002b16107223 */ /* 0x080fe20000000010 */
[----:B------:R-:W-:Y:S01]  /*1f60*/  FFMA R17, R24, R43, R17 ;  /* 0x0000002b18117223 */ /* 0x000fe20000000011 */
[----:B-1----:R-:W-:Y:S02]  /*1f70*/  HADD2.F32 R43, -RZ, R34.H0_H0 ;  /* 0x20000022ff2b7230 */ /* 0x002fe40000004100 */
[----:B------:R-:W0:Y:S01]  /*1f80*/  LDS.U16 R34, [R11+0x720] ;  /* 0x000720000b227984 */ /* 0x000e220000000400 */
[----:B--2---:R-:W-:Y:S02]  /*1f90*/  HADD2.F32 R35, -RZ, R35.H0_H0 ;  /* 0x20000023ff237230 */ /* 0x004fe40000004100 */
[----:B---3--:R-:W-:Y:S02]  /*1fa0*/  HADD2.F32 R31, -RZ, R31.H0_H0 ;  /* 0x2000001fff1f7230 */ /* 0x008fe40000004100 */
[C---:B------:R-:W-:Y:S01]  /*1fb0*/  FFMA R26, R20.reuse, R43, R26 ;  /* 0x0000002b141a7223 */ /* 0x040fe2000000001a */
[----:B------:R-:W-:Y:S01]  /*1fc0*/  FFMA R29, R20, R35, R29 ;  /* 0x00000023141d7223 */ /* 0x000fe2000000001d */
[-C--:B------:R-:W-:Y:S01]  /*1fd0*/  FFMA R33, R18, R43.reuse, R33 ;  /* 0x0000002b12217223 */ /* 0x080fe20000000021 */
[----:B------:R-:W-:Y:S01]  /*1fe0*/  FFMA R27, R22, R43, R27 ;  /* 0x0000002b161b7223 */ /* 0x000fe2000000001b */
[----:B------:R-:W-:Y:S01]  /*1ff0*/  FFMA R40, R20, R31, R40 ;  /* 0x0000001f14287223 */ /* 0x000fe20000000028 */
[----:B------:R-:W-:Y:S01]  /*2000*/  FFMA R28, R24, R43, R28 ;  /* 0x0000002b181c7223 */ /* 0x000fe2000000001c */
[-C--:B------:R-:W-:Y:S01]  /*2010*/  FFMA R39, R18, R35.reuse, R39 ;  /* 0x0000002312277223 */ /* 0x080fe20000000027 */
[-C--:B------:R-:W-:Y:S01]  /*2020*/  FFMA R30, R22, R35.reuse, R30 ;  /* 0x00000023161e7223 */ /* 0x080fe2000000001e */
[----:B------:R-:W-:Y:S01]  /*2030*/  FFMA R36, R24, R35, R36 ;  /* 0x0000002318247223 */ /* 0x000fe20000000024 */
[-C--:B------:R-:W-:Y:S01]  /*2040*/  FFMA R42, R18, R31.reuse, R42 ;  /* 0x0000001f122a7223 */ /* 0x080fe2000000002a */
[----:B------:R-:W1:Y:S01]  /*2050*/  LDS.U16 R20, [R11+0x740] ;  /* 0x000740000b147984 */ /* 0x000e620000000400 */
[-C--:B------:R-:W-:Y:S01]  /*2060*/  FFMA R41, R22, R31.reuse, R41 ;  /* 0x0000001f16297223 */ /* 0x080fe20000000029 */
[----:B------:R-:W-:Y:S01]  /*2070*/  FFMA R38, R24, R31, R38 ;  /* 0x0000001f18267223 */ /* 0x000fe20000000026 */
[----:B------:R-:W-:Y:S01]  /*2080*/  HADD2.F32 R22, -RZ, R19.H0_H0 ;  /* 0x20000013ff167230 */ /* 0x000fe20000004100 */
[----:B------:R-:W2:Y:S01]  /*2090*/  LDS.U16 R18, [R11+0x760] ;  /* 0x000760000b127984 */ /* 0x000ea20000000400 */
[----:B----4-:R-:W-:-:S02]  /*20a0*/  HADD2.F32 R37, -RZ, R37.H0_H0 ;  /* 0x20000025ff257230 */ /* 0x010fc40000004100 */
[----:B------:R-:W-:Y:S01]  /*20b0*/  HADD2.F32 R35, -RZ, R21.H0_H0 ;  /* 0x20000015ff237230 */ /* 0x000fe20000004100 */
[----:B------:R-:W3:Y:S01]  /*20c0*/  LDS.U16 R43, [R11+0x780] ;  /* 0x000780000b2b7984 */ /* 0x000ee20000000400 */
[----:B------:R-:W-:Y:S02]  /*20d0*/  HADD2.F32 R31, -RZ, R23.H0_H0 ;  /* 0x20000017ff1f7230 */ /* 0x000fe40000004100 */
[----:B------:R-:W-:Y:S02]  /*20e0*/  HADD2.F32 R24, -RZ, R25.H0_H0 ;  /* 0x20000019ff187230 */ /* 0x000fe40000004100 */
[-C--:B------:R-:W-:Y:S01]  /*20f0*/  FFMA R32, R22, R37.reuse, R32 ;  /* 0x0000002516207223 */ /* 0x080fe20000000020 */
[-C--:B------:R-:W-:Y:S01]  /*2100*/  FFMA R15, R35, R37.reuse, R15 ;  /* 0x00000025230f7223 */ /* 0x080fe2000000000f */
[-C--:B------:R-:W-:Y:S01]  /*2110*/  FFMA R16, R31, R37.reuse, R16 ;  /* 0x000000251f107223 */ /* 0x080fe20000000010 */
[----:B------:R-:W-:Y:S02]  /*2120*/  FFMA R17, R24, R37, R17 ;  /* 0x0000002518117223 */ /* 0x000fe40000000011 */
[----:B------:R-:W4:Y:S01]  /*2130*/  LDS.U16 R37, [R11+0x7a0] ;  /* 0x0007a0000b257984 */ /* 0x000f220000000400 */
[----:B0-----:R-:W-:-:S03]  /*2140*/  HADD2.F32 R44, -RZ, R34.H0_H0 ;  /* 0x20000022ff2c7230 */ /* 0x001fc60000004100 */
[----:B------:R-:W0:Y:S02]  /*2150*/  LDS.U16 R34, [R11+0x7c0] ;  /* 0x0007c0000b227984 */ /* 0x000e240000000400 */
[-C--:B------:R-:W-:Y:S01]  /*2160*/  FFMA R33, R22, R44.reuse, R33 ;  /* 0x0000002c16217223 */ /* 0x080fe20000000021 */
[-C--:B------:R-:W-:Y:S01]  /*2170*/  FFMA R26, R35, R44.reuse, R26 ;  /* 0x0000002c231a7223 */ /* 0x080fe2000000001a */
[-C--:B------:R-:W-:Y:S01]  /*2180*/  FFMA R27, R31, R44.reuse, R27 ;  /* 0x0000002c1f1b7223 */ /* 0x080fe2000000001b */
[----:B------:R-:W-:Y:S02]  /*2190*/  FFMA R28, R24, R44, R28 ;  /* 0x0000002c181c7223 */ /* 0x000fe4000000001c */
[----:B------:R-:W5:Y:S01]  /*21a0*/  LDS.U16 R44, [R11+0x7e0] ;  /* 0x0007e0000b2c7984 */ /* 0x000f620000000400 */
[----:B------:R-:W-:Y:S01]  /*21b0*/  UIADD3 UR4, UPT, UPT, UR4, 0x1, URZ ;  /* 0x0000000104047890 */ /* 0x000fe2000fffe0ff */
[----:B------:R-:W-:-:S03]  /*21c0*/  HADD2.F32 R23, -RZ, R23.H1_H1 ;  /* 0x30000017ff177230 */ /* 0x000fc60000004100 */
[----:B------:R-:W-:Y:S01]  /*21d0*/  UISETP.NE.AND UP0, UPT, UR4, URZ, UPT ;  /* 0x000000ff0400728c */ /* 0x000fe2000bf05270 */
[----:B-1----:R-:W-:Y:S02]  /*21e0*/  HADD2.F32 R20, -RZ, R20.H0_H0 ;  /* 0x20000014ff147230 */ /* 0x002fe40000004100 */
[----:B--2---:R-:W-:-:S03]  /*21f0*/  HADD2.F32 R18, -RZ, R18.H0_H0 ;  /* 0x20000012ff127230 */ /* 0x004fc60000004100 */
[-C--:B------:R-:W-:Y:S01]  /*2200*/  FFMA R39, R22, R20.reuse, R39 ;  /* 0x0000001416277223 */ /* 0x080fe20000000027 */
[----:B---3--:R-:W-:Y:S02]  /*2210*/  HADD2.F32 R43, -RZ, R43.H0_H0 ;  /* 0x2000002bff2b7230 */ /* 0x008fe40000004100 */
[-C--:B------:R-:W-:Y:S01]  /*2220*/  FFMA R29, R35, R20.reuse, R29 ;  /* 0x00000014231d7223 */ /* 0x080fe2000000001d */
[-C--:B------:R-:W-:Y:S01]  /*2230*/  FFMA R30, R31, R20.reuse, R30 ;  /* 0x000000141f1e7223 */ /* 0x080fe2000000001e */
[----:B------:R-:W-:Y:S01]  /*2240*/  FFMA R36, R24, R20, R36 ;  /* 0x0000001418247223 */ /* 0x000fe20000000024 */
[-C--:B------:R-:W-:Y:S01]  /*2250*/  FFMA R22, R22, R18.reuse, R42 ;  /* 0x0000001216167223 */ /* 0x080fe2000000002a */
[-C--:B------:R-:W-:Y:S01]  /*2260*/  FFMA R40, R35, R18.reuse, R40 ;  /* 0x0000001223287223 */ /* 0x080fe20000000028 */
[-C--:B------:R-:W-:Y:S01]  /*2270*/  FFMA R41, R31, R18.reuse, R41 ;  /* 0x000000121f297223 */ /* 0x080fe20000000029 */
[----:B------:R-:W-:Y:S02]  /*2280*/  HADD2.F32 R19, -RZ, R19.H1_H1 ;  /* 0x30000013ff137230 */ /* 0x000fe40000004100 */
[----:B------:R-:W-:Y:S01]  /*2290*/  FFMA R24, R24, R18, R38 ;  /* 0x0000001218187223 */ /* 0x000fe20000000026 */
[----:B------:R-:W-:Y:S01]  /*22a0*/  FFMA R42, R23, R43, R16 ;  /* 0x0000002b172a7223 */ /* 0x000fe20000000010 */
[----:B----4-:R-:W-:Y:S01]  /*22b0*/  HADD2.F32 R20, -RZ, R37.H0_H0 ;  /* 0x20000025ff147230 */ /* 0x010fe20000004100 */
[----:B------:R-:W-:Y:S01]  /*22c0*/  MOV R35, UR14 ;  /* 0x0000000e00237c02 */ /* 0x000fe20008000f00 */
[----:B------:R-:W-:Y:S01]  /*22d0*/  HADD2.F32 R21, -RZ, R21.H1_H1 ;  /* 0x30000015ff157230 */ /* 0x000fe20000004100 */
[----:B------:R-:W-:Y:S01]  /*22e0*/  MOV R45, UR14 ;  /* 0x0000000e002d7c02 */ /* 0x000fe20008000f00 */
[----:B------:R-:W-:-:S02]  /*22f0*/  HADD2.F32 R18, -RZ, R25.H1_H1 ;  /* 0x30000019ff127230 */ /* 0x000fc40000004100 */
[----:B0-----:R-:W-:Y:S02]  /*2300*/  HADD2.F32 R34, -RZ, R34.H0_H0 ;  /* 0x20000022ff227230 */ /* 0x001fe40000004100 */
[CC--:B------:R-:W-:Y:S01]  /*2310*/  FFMA R32, R19.reuse, R43.reuse, R32 ;  /* 0x0000002b13207223 */ /* 0x0c0fe20000000020 */
[----:B------:R-:W-:Y:S01]  /*2320*/  FFMA R33, R19, R20, R33 ;  /* 0x0000001413217223 */ /* 0x000fe20000000021 */
[----:B------:R-:W-:Y:S01]  /*2330*/  LEA R0, R35, R0, 0x4 ;  /* 0x0000000023007211 */ /* 0x000fe200078e20ff */
[----:B-----5:R-:W-:Y:S02]  /*2340*/  HADD2.F32 R16, -RZ, R44.H0_H0 ;  /* 0x2000002cff107230 */ /* 0x020fe40000004100 */
[----:B------:R-:W-:Y:S01]  /*2350*/  FFMA R39, R19, R34, R39 ;  /* 0x0000002213277223 */ /* 0x000fe20000000027 */
[----:B------:R-:W-:Y:S01]  /*2360*/  LEA R6, R45, R6, 0x4 ;  /* 0x000000062d067211 */ /* 0x000fe200078e20ff */
[CC--:B------:R-:W-:Y:S01]  /*2370*/  FFMA R15, R21.reuse, R43.reuse, R15 ;  /* 0x0000002b150f7223 */ /* 0x0c0fe2000000000f */
[C---:B------:R-:W-:Y:S01]  /*2380*/  FFMA R38, R18.reuse, R43, R17 ;  /* 0x0000002b12267223 */ /* 0x040fe20000000011 */
[-C--:B------:R-:W-:Y:S01]  /*2390*/  FFMA R26, R21, R20.reuse, R26 ;  /* 0x00000014151a7223 */ /* 0x080fe2000000001a */
[-C--:B------:R-:W-:Y:S01]  /*23a0*/  FFMA R27, R23, R20.reuse, R27 ;  /* 0x00000014171b7223 */ /* 0x080fe2000000001b */
[C---:B------:R-:W-:Y:S01]  /*23b0*/  FFMA R28, R18.reuse, R20, R28 ;  /* 0x00000014121c7223 */ /* 0x040fe2000000001c */
[-C--:B------:R-:W-:Y:S01]  /*23c0*/  FFMA R29, R21, R34.reuse, R29 ;  /* 0x00000022151d7223 */ /* 0x080fe2000000001d */
[-C--:B------:R-:W-:Y:S01]  /*23d0*/  FFMA R30, R23, R34.reuse, R30 ;  /* 0x00000022171e7223 */ /* 0x080fe2000000001e */
[C---:B------:R-:W-:Y:S01]  /*23e0*/  FFMA R31, R18.reuse, R34, R36 ;  /* 0x00000022121f7223 */ /* 0x040fe20000000024 */
[-C--:B------:R-:W-:Y:S01]  /*23f0*/  FFMA R19, R19, R16.reuse, R22 ;  /* 0x0000001013137223 */ /* 0x080fe20000000016 */
[-C--:B------:R-:W-:Y:S01]  /*2400*/  FFMA R44, R21, R16.reuse, R40 ;  /* 0x00000010152c7223 */ /* 0x080fe20000000028 */
[-C--:B------:R-:W-:Y:S01]  /*2410*/  FFMA R25, R23, R16.reuse, R41 ;  /* 0x0000001017197223 */ /* 0x080fe20000000029 */
[----:B------:R-:W-:Y:S01]  /*2420*/  FFMA R24, R18, R16, R24 ;  /* 0x0000001012187223 */ /* 0x000fe20000000018 */
[----:B------:R-:W-:-:S02]  /*2430*/  IADD3 R2, PT, PT, R2, 0x10, RZ ;  /* 0x0000001002027810 */ /* 0x000fc40007ffe0ff */
[----:B------:R-:W-:Y:S02]  /*2440*/  IADD3 R7, PT, PT, R7, 0x10, RZ ;  /* 0x0000001007077810 */ /* 0x000fe40007ffe0ff */
[----:B------:R-:W-:Y:S02]  /*2450*/  IADD3 R5, PT, PT, R5, 0x10, RZ ;  /* 0x0000001005057810 */ /* 0x000fe40007ffe0ff */
[----:B------:R-:W-:Y:S02]  /*2460*/  IADD3 R9, PT, PT, R9, 0x10, RZ ;  /* 0x0000001009097810 */ /* 0x000fe40007ffe0ff */
[----:B------:R-:W-:Y:S02]  /*2470*/  IADD3 R12, PT, PT, R12, 0x10, RZ ;  /* 0x000000100c0c7810 */ /* 0x000fe40007ffe0ff */
[----:B------:R-:W-:Y:S01]  /*2480*/  IADD3 R13, PT, PT, R13, 0x10, RZ ;  /* 0x000000100d0d7810 */ /* 0x000fe20007ffe0ff */
[----:B------:R-:W-:Y:S06]  /*2490*/  BAR.SYNC.DEFER_BLOCKING 0x0 ;  /* 0x0000000000007b1d */ /* 0x000fec0000010000 */
[----:B------:R-:W-:Y:S05]  /*24a0*/  BRA.U UP0, `(.L_x_7) ;  /* 0xffffffdd00a07547 */ /* 0x000fea000b83ffff */
.L_x_6:
[----:B------:R-:W0:Y:S01]  /*24b0*/  LDC.64 R8, c[0x0][0x398] ;  /* 0x0000e600ff087b82 */ /* 0x000e220000000a00 */
[C---:B------:R-:W-:Y:S01]  /*24c0*/  IADD3 R17, PT, PT, R3.reuse, 0x10, RZ ;  /* 0x0000001003117810 */ /* 0x040fe20007ffe0ff */
[----:B------:R-:W1:Y:S01]  /*24d0*/  LDCU.64 UR4, c[0x0][0x390] ;  /* 0x00007200ff0477ac */ /* 0x000e620008000a00 */
[C---:B------:R-:W-:Y:S02]  /*24e0*/  IADD3 R0, PT, PT, R4.reuse, 0x10, RZ ;  /* 0x0000001004007810 */ /* 0x040fe40007ffe0ff */
[C---:B------:R-:W-:Y:S02]  /*24f0*/  IADD3 R14, PT, PT, R4.reuse, 0x20, RZ ;  /* 0x00000020040e7810 */ /* 0x040fe40007ffe0ff */
[-C--:B0-----:R-:W-:Y:S01]  /*2500*/  ISETP.GE.AND P2, PT, R4, R9.reuse, PT ;  /* 0x000000090400720c */ /* 0x081fe20003f46270 */
[CC--:B------:R-:W-:Y:S01]  /*2510*/  IMAD R21, R3.reuse, R9.reuse, RZ ;  /* 0x0000000903157224 */ /* 0x0c0fe200078e02ff */
[----:B------:R-:W-:Y:S02]  /*2520*/  ISETP.GE.AND P3, PT, R0, R9, PT ;  /* 0x000000090000720c */ /* 0x000fe40003f66270 */
[----:B------:R-:W-:-:S02]  /*2530*/  ISETP.GE.OR P1, PT, R3, R8, P2 ;  /* 0x000000080300720c */ /* 0x000fc40001726670 */
[-C--:B------:R-:W-:Y:S02]  /*2540*/  ISETP.GE.OR P5, PT, R17, R8.reuse, P2 ;  /* 0x000000081100720c */ /* 0x080fe400017a6670 */
[----:B------:R-:W-:Y:S02]  /*2550*/  SHF.R.S32.HI R0, RZ, 0x1f, R4 ;  /* 0x0000001fff007819 */ /* 0x000fe40000011404 */
[-C--:B------:R-:W-:Y:S02]  /*2560*/  IADD3 R2, P0, PT, R4, R21.reuse, RZ ;  /* 0x0000001504027210 */ /* 0x080fe40007f1e0ff */
[----:B------:R-:W-:Y:S02]  /*2570*/  ISETP.GE.OR P4, PT, R3, R8, P3 ;  /* 0x000000080300720c */ /* 0x000fe40001f86670 */
[----:B------:R-:W-:Y:S02]  /*2580*/  LEA.HI.X.SX32 R7, R21, R0, 0x1, P0 ;  /* 0x0000000015077211 */ /* 0x000fe400000f0eff */
[----:B-1----:R-:W-:Y:S01]  /*2590*/  LEA R6, P0, R2, UR4, 0x2 ;  /* 0x0000000402067c11 */ /* 0x002fe2000f8010ff */
[----:B------:R-:W0:Y:S01]  /*25a0*/  @!P1 LDC.64 R12, c[0x0][0x390] ;  /* 0x0000e400ff0c9b82 */ /* 0x000e220000000a00 */
[----:B------:R-:W-:-:S02]  /*25b0*/  @!P1 IADD3 R5, PT, PT, R4, R21, RZ ;  /* 0x0000001504059210 */ /* 0x000fc40007ffe0ff */
[----:B------:R-:W-:Y:S02]  /*25c0*/  LEA.HI.X R7, R2, UR5, R7, 0x2, P0 ;  /* 0x0000000502077c11 */ /* 0x000fe400080f1407 */
[----:B------:R-:W-:Y:S02]  /*25d0*/  IADD3 R2, PT, PT, R4, 0x30, RZ ;  /* 0x0000003004027810 */ /* 0x000fe40007ffe0ff */
[----:B------:R-:W-:Y:S01]  /*25e0*/  ISETP.GE.AND P0, PT, R14, R9, PT ;  /* 0x000000090e00720c */ /* 0x000fe20003f06270 */
[----:B------:R-:W1:Y:S01]  /*25f0*/  @!P5 LDC.64 R10, c[0x0][0x390] ;  /* 0x0000e400ff0adb82 */ /* 0x000e620000000a00 */
[CC--:B------:R-:W-:Y:S02]  /*2600*/  LEA R23, R9.reuse, R21.reuse, 0x4 ;  /* 0x0000001509177211 */ /* 0x0c0fe400078e20ff */
[----:B------:R-:W-:Y:S02]  /*2610*/  LEA R21, R9, R21, 0x5 ;  /* 0x0000001509157211 */ /* 0x000fe400078e28ff */
[----:B------:R-:W-:Y:S01]  /*2620*/  @!P5 IADD3 R35, PT, PT, R4, R23, RZ ;  /* 0x000000170423d210 */ /* 0x000fe20007ffe0ff */
[----:B0-----:R-:W-:Y:S01]  /*2630*/  @!P1 IMAD.WIDE R12, R5, 0x4, R12 ;  /* 0x00000004050c9825 */ /* 0x001fe200078e020c */
[----:B------:R-:W-:-:S04]  /*2640*/  IADD3 R5, PT, PT, R3, 0x20, RZ ;  /* 0x0000002003057810 */ /* 0x000fc80007ffe0ff */
[----:B------:R0:W-:Y:S01]  /*2650*/  @!P1 STG.E desc[UR8][R12.64], R32 ;  /* 0x000000200c009986 */ /* 0x0001e2000c101908 */
[----:B------:R-:W-:Y:S01]  /*2660*/  ISETP.GE.AND P1, PT, R2, R9, PT ;  /* 0x000000090200720c */ /* 0x000fe20003f26270 */
[----:B-1----:R-:W-:Y:S02]  /*2670*/  @!P5 IMAD.WIDE R10, R35, 0x4, R10 ;  /* 0x00000004230ad825 */ /* 0x002fe400078e020a */
[----:B------:R-:W-:Y:S01]  /*2680*/  @!P4 STG.E desc[UR8][R6.64+0x40], R33 ;  /* 0x000040210600c986 */ /* 0x000fe2000c101908 */
[CC--:B------:R-:W-:Y:S02]  /*2690*/  ISETP.GE.OR P4, PT, R3.reuse, R8.reuse, P0 ;  /* 0x000000080300720c */ /* 0x0c0fe40000786670 */
[----:B------:R-:W-:Y:S02]  /*26a0*/  ISETP.GE.OR P6, PT, R3, R8, P1 ;  /* 0x000000080300720c */ /* 0x000fe40000fc6670 */
[----:B------:R-:W-:-:S09]  /*26b0*/  LEA R9, R9, R21, 0x4 ;  /* 0x0000001509097211 */ /* 0x000fd200078e20ff */
[----:B------:R-:W-:Y:S01]  /*26c0*/  @!P4 STG.E desc[UR8][R6.64+0x80], R39 ;  /* 0x000080270600c986 */ /* 0x000fe2000c101908 */
[----:B------:R-:W-:-:S03]  /*26d0*/  ISETP.GE.OR P4, PT, R5, R8, P2 ;  /* 0x000000080500720c */ /* 0x000fc60001786670 */
[----:B------:R1:W-:Y:S01]  /*26e0*/  @!P6 STG.E desc[UR8][R6.64+0xc0], R19 ;  /* 0x0000c0130600e986 */ /* 0x0003e2000c101908 */
[----:B------:R-:W-:-:S03]  /*26f0*/  IADD3 R2, P6, PT, R4, R23, RZ ;  /* 0x0000001704027210 */ /* 0x000fc60007fde0ff */
[----:B------:R2:W-:Y:S01]  /*2700*/  @!P5 STG.E desc[UR8][R10.64], R15 ;  /* 0x0000000f0a00d986 */ /* 0x0005e2000c101908 */
[----:B------:R-:W-:Y:S02]  /*2710*/  ISETP.GE.OR P5, PT, R17, R8, P3 ;  /* 0x000000081100720c */ /* 0x000fe40001fa6670 */
[----:B------:R-:W-:Y:S02]  /*2720*/  LEA.HI.X.SX32 R23, R23, R0, 0x1, P6 ;  /* 0x0000000017177211 */ /* 0x000fe400030f0eff */
[----:B0-----:R-:W-:Y:S02]  /*2730*/  LEA R12, P6, R2, UR4, 0x2 ;  /* 0x00000004020c7c11 */ /* 0x001fe4000f8c10ff */
[----:B-1----:R-:W-:Y:S02]  /*2740*/  @!P4 IADD3 R7, PT, PT, R4, R21, RZ ;  /* 0x000000150407c210 */ /* 0x002fe40007ffe0ff */
[----:B------:R-:W-:Y:S02]  /*2750*/  LEA.HI.X R13, R2, UR5, R23, 0x2, P6 ;  /* 0x00000005020d7c11 */ /* 0x000fe4000b0f1417 */
[----:B------:R-:W-:-:S02]  /*2760*/  IADD3 R23, PT, PT, R3, 0x30, RZ ;  /* 0x0000003003177810 */ /* 0x000fc40007ffe0ff */
[----:B------:R-:W0:Y:S01]  /*2770*/  @!P4 LDC.64 R2, c[0x0][0x390] ;  /* 0x0000e400ff02cb82 */ /* 0x000e220000000a00 */
[----:B------:R-:W-:Y:S01]  /*2780*/  @!P5 STG.E desc[UR8][R12.64+0x40], R26 ;  /* 0x0000401a0c00d986 */ /* 0x000fe2000c101908 */
[-C--:B------:R-:W-:Y:S02]  /*2790*/  ISETP.GE.OR P5, PT, R17, R8.reuse, P0 ;  /* 0x000000081100720c */ /* 0x080fe400007a6670 */
[-C--:B------:R-:W-:Y:S02]  /*27a0*/  ISETP.GE.OR P2, PT, R23, R8.reuse, P2 ;  /* 0x000000081700720c */ /* 0x080fe40001746670 */
[----:B------:R-:W-:-:S09]  /*27b0*/  ISETP.GE.OR P6, PT, R17, R8, P1 ;  /* 0x000000081100720c */ /* 0x000fd20000fc6670 */
[----:B------:R-:W-:Y:S01]  /*27c0*/  @!P5 STG.E desc[UR8][R12.64+0x80], R29 ;  /* 0x0000801d0c00d986 */ /* 0x000fe2000c101908 */
[----:B------:R-:W-:Y:S01]  /*27d0*/  IADD3 R14, P5, PT, R4, R21, RZ ;  /* 0x00000015040e7210 */ /* 0x000fe20007fbe0ff */
[----:B--2---:R-:W1:Y:S02]  /*27e0*/  @!P2 LDC.64 R10, c[0x0][0x390] ;  /* 0x0000e400ff0aab82 */ /* 0x004e640000000a00 */
[----:B------:R2:W-:Y:S01]  /*27f0*/  @!P6 STG.E desc[UR8][R12.64+0xc0], R44 ;  /* 0x0000c02c0c00e986 */ /* 0x0005e2000c101908 */
[----:B------:R-:W-:Y:S02]  /*2800*/  ISETP.GE.OR P6, PT, R5, R8, P3 ;  /* 0x000000080500720c */ /* 0x000fe40001fc6670 */
[----:B------:R-:W-:Y:S02]  /*2810*/  LEA.HI.X.SX32 R15, R21, R0, 0x1, P5 ;  /* 0x00000000150f7211 */ /* 0x000fe400028f0eff */
[----:B------:R-:W-:Y:S01]  /*2820*/  LEA R6, P5, R14, UR4, 0x2 ;  /* 0x000000040e067c11 */ /* 0x000fe2000f8a10ff */
[----:B0-----:R-:W-:Y:S01]  /*2830*/  @!P4 IMAD.WIDE R2, R7, 0x4, R2 ;  /* 0x000000040702c825 */ /* 0x001fe200078e0202 */
[----:B------:R-:W-:-:S02]  /*2840*/  ISETP.GE.OR P3, PT, R23, R8, P3 ;  /* 0x000000081700720c */ /* 0x000fc40001f66670 */
[----:B------:R-:W-:Y:S02]  /*2850*/  LEA.HI.X R7, R14, UR5, R15, 0x2, P5 ;  /* 0x000000050e077c11 */ /* 0x000fe4000a8f140f */
[----:B------:R0:W-:Y:S01]  /*2860*/  @!P4 STG.E desc[UR8][R2.64], R42 ;  /* 0x0000002a0200c986 */ /* 0x0001e2000c101908 */
[CC--:B------:R-:W-:Y:S02]  /*2870*/  ISETP.GE.OR P4, PT, R5.reuse, R8.reuse, P0 ;  /* 0x000000080500720c */ /* 0x0c0fe40000786670 */
[-C--:B------:R-:W-:Y:S01]  /*2880*/  ISETP.GE.OR P5, PT, R5, R8.reuse, P1 ;  /* 0x000000080500720c */ /* 0x080fe20000fa6670 */
[----:B------:R0:W-:Y:S01]  /*2890*/  @!P6 STG.E desc[UR8][R6.64+0x40], R27 ;  /* 0x0000401b0600e986 */ /* 0x0001e2000c101908 */
[----:B--2---:R-:W-:Y:S02]  /*28a0*/  IADD3 R12, P6, PT, R4, R9, RZ ;  /* 0x00000009040c7210 */ /* 0x004fe40007fde0ff */
[CC--:B------:R-:W-:Y:S02]  /*28b0*/  ISETP.GE.OR P0, PT, R23.reuse, R8.reuse, P0 ;  /* 0x000000081700720c */ /* 0x0c0fe40000706670 */
[----:B------:R-:W-:-:S02]  /*28c0*/  ISETP.GE.OR P1, PT, R23, R8, P1 ;  /* 0x000000081700720c */ /* 0x000fc40000f26670 */
[----:B------:R-:W-:Y:S02]  /*28d0*/  @!P2 IADD3 R5, PT, PT, R4, R9, RZ ;  /* 0x000000090405a210 */ /* 0x000fe40007ffe0ff */
[----:B------:R-:W-:Y:S01]  /*28e0*/  LEA.HI.X.SX32 R9, R9, R0, 0x1, P6 ;  /* 0x0000000009097211 */ /* 0x000fe200030f0eff */
[----:B------:R0:W-:Y:S01]  /*28f0*/  @!P4 STG.E desc[UR8][R6.64+0x80], R30 ;  /* 0x0000801e0600c986 */ /* 0x0001e2000c101908 */
[C---:B------:R-:W-:Y:S01]  /*2900*/  LEA R4, P6, R12.reuse, UR4, 0x2 ;  /* 0x000000040c047c11 */ /* 0x040fe2000f8c10ff */
[----:B-1----:R-:W-:Y:S02]  /*2910*/  @!P2 IMAD.WIDE R10, R5, 0x4, R10 ;  /* 0x00000004050aa825 */ /* 0x002fe400078e020a */
[----:B------:R0:W-:Y:S01]  /*2920*/  @!P5 STG.E desc[UR8][R6.64+0xc0], R25 ;  /* 0x0000c0190600d986 */ /* 0x0001e2000c101908 */
[----:B------:R-:W-:-:S03]  /*2930*/  LEA.HI.X R5, R12, UR5, R9, 0x2, P6 ;  /* 0x000000050c057c11 */ /* 0x000fc6000b0f1409 */
[----:B------:R0:W-:Y:S04]  /*2940*/  @!P2 STG.E desc[UR8][R10.64], R38 ;  /* 0x000000260a00a986 */ /* 0x0001e8000c101908 */
[----:B------:R0:W-:Y:S04]  /*2950*/  @!P3 STG.E desc[UR8][R4.64+0x40], R28 ;  /* 0x0000401c0400b986 */ /* 0x0001e8000c101908 */
[----:B------:R0:W-:Y:S01]  /*2960*/  @!P0 STG.E desc[UR8][R4.64+0x80], R31 ;  /* 0x0000801f04008986 */ /* 0x0001e2000c101908 */
[----:B------:R-:W-:Y:S05]  /*2970*/  @P1 EXIT ;  /* 0x000000000000194d */ /* 0x000fea0003800000 */
[----:B------:R-:W-:Y:S01]  /*2980*/  STG.E desc[UR8][R4.64+0xc0], R24 ;  /* 0x0000c01804007986 */ /* 0x000fe2000c101908 */
[----:B------:R-:W-:Y:S05]  /*2990*/  EXIT ;  /* 0x000000000000794d */ /* 0x000fea0003800000 */
.L_x_8:
        /* <DEDUP_REMOVED lines=14> */
.L_x_24:


//--------------------- .text._Z22matmul_mixed_precisionPK6__halfS1_Pfiii --------------------------
	.section	.text._Z22matmul_mixed_precisionPK6__halfS1_Pfiii,"ax",@progbits
	.align	128
        .global         _Z22matmul_mixed_precisionPK6__halfS1_Pfiii
        .type           _Z22matmul_mixed_precisionPK6__halfS1_Pfiii,@function
        .size           _Z22matmul_mixed_precisionPK6__halfS1_Pfiii,(.L_x_25 - _Z22matmul_mixed_precisionPK6__halfS1_Pfiii)
        .other          _Z22matmul_mixed_precisionPK6__halfS1_Pfiii,@"STO_CUDA_ENTRY STV_DEFAULT"
_Z22matmul_mixed_precisionPK6__halfS1_Pfiii:
.text._Z22matmul_mixed_precisionPK6__halfS1_Pfiii:
        /* <DEDUP_REMOVED lines=43> */
.L_x_11:
        /* <DEDUP_REMOVED lines=185> */
.L_x_10:
        /* <DEDUP_REMOVED lines=94> */
.L_x_9:
[----:B------:R-:W0:Y:S02]  /*1420*/  LDCU.64 UR4, c[0x0][0x398] ;  /* 0x00007300ff0477ac */ /* 0x000e240008000a00 */
[----:B0-----:R-:W-:-:S04]  /*1430*/  ISETP.GE.AND P0, PT, R20, UR5, PT ;  /* 0x0000000514007c0c */ /* 0x001fc8000bf06270 */
[----:B------:R-:W-:-:S13]  /*1440*/  ISETP.GE.OR P0, PT, R13, UR4, P0 ;  /* 0x000000040d007c0c */ /* 0x000fda0008706670 */
[----:B------:R-:W-:Y:S05]  /*1450*/  @P0 EXIT ;  /* 0x000000000000094d */ /* 0x000fea0003800000 */
[----:B------:R-:W0:Y:S01]  /*1460*/  LDC.64 R2, c[0x0][0x390] ;  /* 0x0000e400ff027b82 */ /* 0x000e220000000a00 */
[----:B------:R-:W-:-:S04]  /*1470*/  IMAD R13, R13, UR5, R20 ;  /* 0x000000050d0d7c24 */ /* 0x000fc8000f8e0214 */
[----:B0-----:R-:W-:-:S05]  /*1480*/  IMAD.WIDE R2, R13, 0x4, R2 ;  /* 0x000000040d027825 */ /* 0x001fca00078e0202 */
[----:B------:R-:W-:Y:S01]  /*1490*/  STG.E desc[UR10][R2.64], R21 ;  /* 0x0000001502007986 */ /* 0x000fe2000c10190a */
[----:B------:R-:W-:Y:S05]  /*14a0*/  EXIT ;  /* 0x000000000000794d */ /* 0x000fea0003800000 */
.L_x_12:
        /* <DEDUP_REMOVED lines=13> */
.L_x_25:


//--------------------- .text._Z16matmul_fp16_purePK6__halfS1_PS_iii --------------------------
	.section	.text._Z16matmul_fp16_purePK6__halfS1_PS_iii,"ax",@progbits
	.align	128
        .global         _Z16matmul_fp16_purePK6__halfS1_PS_iii
        .type           _Z16matmul_fp16_purePK6__halfS1_PS_iii,@function
        .size           _Z16matmul_fp16_purePK6__halfS1_PS_iii,(.L_x_26 - _Z16matmul_fp16_purePK6__halfS1_PS_iii)
        .other          _Z16matmul_fp16_purePK6__halfS1_PS_iii,@"STO_CUDA_ENTRY STV_DEFAULT"
_Z16matmul_fp16_purePK6__halfS1_PS_iii:
.text._Z16matmul_fp16_purePK6__halfS1_PS_iii:
[----:B------:R-:W-:Y:S01]  /*0000*/  LDC R1, c[0x0][0x37c] ;  /* 0x0000df00ff017b82 */ /* 0x000fe20000000800 */
[----:B------:R-:W0:Y:S01]  /*0010*/  S2R R2, SR_TID.Y ;  /* 0x0000000000027919 */ /* 0x000e220000002200 */
[----:B------:R-:W1:Y:S01]  /*0020*/  LDCU UR7, c[0x0][0x3a0] ;  /* 0x00007400ff0777ac */ /* 0x000e620008000800 */
[----:B------:R-:W-:Y:S01]  /*0030*/  PRMT R16, RZ, 0x7610, R16 ;  /* 0x00007610ff107816 */ /* 0x000fe20000000010 */
        /* <DEDUP_REMOVED lines=10> */
[----:B------:R-:W-:Y:S01]  /*00e0*/  UISETP.GE.U32.AND UP0, UPT, UR7, 0x11, UPT ;  /* 0x000000110700788c */ /* 0x000fe2000bf06070 */
[----:B------:R-:W-:Y:S01]  /*00f0*/  PRMT R4, RZ, 0x7610, R4 ;  /* 0x00007610ff047816 */ /* 0x000fe20000000004 */
[----:B------:R-:W-:Y:S01]  /*0100*/  UIADD3 UR5, UPT, UPT, UR4, 0x200, URZ ;  /* 0x0000020004057890 */ /* 0x000fe2000fffe0ff */
[----:B------:R-:W-:Y:S01]  /*0110*/  IMAD R5, R20, UR7, RZ ;  /* 0x0000000714057c24 */ /* 0x000fe2000f8e02ff */
[----:B------:R-:W-:Y:S01]  /*0120*/  PRMT R16, RZ, 0x7610, R16 ;  /* 0x00007610ff107816 */ /* 0x000fe20000000010 */
[----:B------:R-:W-:Y:S02]  /*0130*/  UIADD3 UR8, UPT, UPT, UR7, 0xf, URZ ;  /* 0x0000000f07087890 */ /* 0x000fe4000fffe0ff */
[----:B0-----:R-:W-:Y:S02]  /*0140*/  ULEA UR5, UR6, UR5, 0x18 ;  /* 0x0000000506057291 */ /* 0x001fe4000f8ec0ff */
[----:B------:R-:W-:-:S04]  /*0150*/  ULEA UR4, UR6, UR4, 0x18 ;  /* 0x0000000406047291 */ /* 0x000fc8000f8ec0ff */
[C---:B------:R-:W-:Y:S02]  /*0160*/  LEA R9, R2.reuse, UR5, 0x5 ;  /* 0x0000000502097c11 */ /* 0x040fe4000f8e28ff */
[----:B------:R-:W-:Y:S01]  /*0170*/  LEA R7, R2, UR4, 0x5 ;  /* 0x0000000402077c11 */ /* 0x000fe2000f8e28ff */
[----:B------:R-:W-:Y:S01]  /*0180*/  UMOV UR4, URZ ;  /* 0x000000ff00047c82 */ /* 0x000fe20008000000 */
[----:B------:R-:W-:Y:S01]  /*0190*/  LEA R9, R0, R9, 0x1 ;  /* 0x0000000900097211 */ /* 0x000fe200078e08ff */
[----:B------:R-:W-:Y:S06]  /*01a0*/  BRA.U !UP0, `(.L_x_14) ;  /* 0x0000000908307547 */ /* 0x000fec000b800000 */
[----:B------:R-:W0:Y:S01]  /*01b0*/  LDCU.64 UR6, c[0x0][0x398] ;  /* 0x00007300ff0677ac */ /* 0x000e220008000a00 */
[----:B------:R-:W1:Y:S01]  /*01c0*/  LDC R6, c[0x0][0x39c] ;  /* 0x0000e700ff067b82 */ /* 0x000e620000000800 */
[----:B------:R-:W-:Y:S01]  /*01d0*/  IADD3 R11, PT, PT, R2, 0x10, RZ ;  /* 0x00000010020b7810 */ /* 0x000fe20007ffe0ff */
[----:B------:R-:W-:Y:S01]  /*01e0*/  USHF.R.U32.HI UR4, URZ, 0x4, UR8 ;  /* 0x00000004ff047899 */ /* 0x000fe20008011608 */
[-C--:B------:R-:W-:Y:S02]  /*01f0*/  IADD3 R18, PT, PT, R5, R0.reuse, RZ ;  /* 0x0000000005127210 */ /* 0x080fe40007ffe0ff */
[----:B------:R-:W-:Y:S01]  /*0200*/  MOV R10, R0 ;  /* 0x00000000000a7202 */ /* 0x000fe20000000f00 */
[----:B------:R-:W-:Y:S01]  /*0210*/  ULOP3.LUT UR4, UR4, 0x7fffffe, URZ, 0xc0, !UPT ;  /* 0x07fffffe04047892 */ /* 0x000fe2000f8ec0ff */
[----:B------:R-:W-:-:S03]  /*0220*/  PRMT R16, RZ, 0x7610, R16 ;  /* 0x00007610ff107816 */ /* 0x000fc60000000010 */
[----:B------:R-:W-:Y:S01]  /*0230*/  UIADD3 UR4, UPT, UPT, -UR4, URZ, URZ ;  /* 0x000000ff04047290 */ /* 0x000fe2000fffe1ff */
[--C-:B0-----:R-:W-:Y:S01]  /*0240*/  IMAD R11, R11, UR7, R0.reuse ;  /* 0x000000070b0b7c24 */ /* 0x101fe2000f8e0200 */
[----:B------:R-:W-:Y:S01]  /*0250*/  ISETP.GE.AND P1, PT, R20, UR6, PT ;  /* 0x0000000614007c0c */ /* 0x000fe2000bf26270 */
[----:B------:R-:W-:Y:S01]  /*0260*/  IMAD R19, R2, UR7, R0 ;  /* 0x0000000702137c24 */ /* 0x000fe2000f8e0200 */
[----:B------:R-:W0:Y:S02]  /*0270*/  LDCU UR7, c[0x0][0x3a0] ;  /* 0x00007400ff0777ac */ /* 0x000e240008000800 */
[C---:B------:R-:W-:Y:S02]  /*0280*/  LEA R11, R8.reuse, R11, 0x4 ;  /* 0x0000000b080b7211 */ /* 0x040fe400078e20ff */
[----:B------:R-:W-:Y:S01]  /*0290*/  LEA R19, R8, R19, 0x4 ;  /* 0x0000001308137211 */ /* 0x000fe200078e20ff */
[----:B------:R-:W-:-:S07]  /*02a0*/  HFMA2 R8, -RZ, RZ, 0, 9.5367431640625e-07 ;  /* 0x00000010ff087431 */ /* 0x000fce00000001ff */
.L_x_15:
[----:B-1----:R-:W-:Y:S02]  /*02b0*/  ISETP.GE.AND P0, PT, R3, R6, PT ;  /* 0x000000060300720c */ /* 0x002fe40003f06270 */
[----:B0-----:R-:W-:Y:S02]  /*02c0*/  ISETP.GE.OR P2, PT, R10, UR7, P1 ;  /* 0x000000070a007c0c */ /* 0x001fe40008f46670 */
[----:B------:R-:W-:Y:S02]  /*02d0*/  ISETP.GE.OR P3, PT, R2, UR7, P0 ;  /* 0x0000000702007c0c */ /* 0x000fe40008766670 */
[----:B------:R-:W-:Y:S02]  /*02e0*/  PRMT R22, RZ, 0x7610, R22 ;  /* 0x00007610ff167816 */ /* 0x000fe40000000016 */
[----:B------:R-:W-:-:S07]  /*02f0*/  PRMT R24, RZ, 0x7610, R24 ;  /* 0x00007610ff187816 */ /* 0x000fce0000000018 */
[----:B------:R-:W0:Y:S08]  /*0300*/  @!P2 LDC.64 R14, c[0x0][0x380] ;  /* 0x0000e000ff0eab82 */ /* 0x000e300000000a00 */
[----:B------:R-:W1:Y:S01]  /*0310*/  @!P3 LDC.64 R12, c[0x0][0x388] ;  /* 0x0000e200ff0cbb82 */ /* 0x000e620000000a00 */
[----:B0-----:R-:W-:-:S05]  /*0320*/  @!P2 IMAD.WIDE.U32 R14, R18, 0x2, R14 ;  /* 0x00000002120ea825 */ /* 0x001fca00078e000e */
[----:B------:R-:W2:Y:S01]  /*0330*/  @!P2 LDG.E.U16.CONSTANT R22, desc[UR10][R14.64] ;  /* 0x0000000a0e16a981 */ /* 0x000ea2000c1e9500 */
[----:B-1----:R-:W-:-:S05]  /*0340*/  @!P3 IMAD.WIDE R26, R19, 0x2, R12 ;  /* 0x00000002131ab825 */ /* 0x002fca00078e020c */
[----:B------:R-:W3:Y:S01]  /*0350*/  @!P3 LDG.E.U16.CONSTANT R24, desc[UR10][R26.64] ;  /* 0x0000000a1a18b981 */ /* 0x000ee2000c1e9500 */
[----:B------:R-:W-:-:S04]  /*0360*/  IADD3 R12, PT, PT, R10, 0x10, RZ ;  /* 0x000000100a0c7810 */ /* 0x000fc80007ffe0ff */
[----:B------:R-:W-:-:S13]  /*0370*/  ISETP.GE.OR P2, PT, R12, UR7, P1 ;  /* 0x000000070c007c0c */ /* 0x000fda0008f46670 */
[----:B------:R-:W0:Y:S01]  /*0380*/  @!P2 LDC.64 R12, c[0x0][0x380] ;  /* 0x0000e000ff0cab82 */ /* 0x000e220000000a00 */
[----:B------:R-:W-:-:S04]  /*0390*/  @!P2 IADD3 R17, PT, PT, R8, -0x10, RZ ;  /* 0xfffffff00811a810 */ /* 0x000fc80007ffe0ff */
[----:B------:R-:W-:-:S04]  /*03a0*/  @!P2 IADD3 R17, P3, P4, R5, R17, R0 ;  /* 0x000000110511a210 */ /* 0x000fc80007c7e000 */
[----:B------:R-:W-:Y:S02]  /*03b0*/  @!P2 IADD3.X R28, PT, PT, RZ, RZ, RZ, P3, P4 ;  /* 0x000000ffff1ca210 */ /* 0x000fe40001fe84ff */
[----:B0-----:R-:W-:-:S04]  /*03c0*/  @!P2 LEA R12, P3, R17, R12, 0x1 ;  /* 0x0000000c110ca211 */ /* 0x001fc800078608ff */
[----:B------:R-:W-:Y:S02]  /*03d0*/  @!P2 LEA.HI.X R13, R17, R13, R28, 0x1, P3 ;  /* 0x0000000d110da211 */ /* 0x000fe400018f0c1c */
[----:B------:R-:W-:-:S06]  /*03e0*/  PRMT R17, RZ, 0x7610, R17 ;  /* 0x00007610ff117816 */ /* 0x000fcc0000000011 */
[----:B------:R0:W4:Y:S01]  /*03f0*/  @!P2 LDG.E.U16.CONSTANT R17, desc[UR10][R12.64+0x20] ;  /* 0x0000200a0c11a981 */ /* 0x000122000c1e9500 */
[----:B------:R-:W1:Y:S01]  /*0400*/  S2UR UR6, SR_CgaCtaId ;  /* 0x00000000000679c3 */ /* 0x000e620000008800 */
[----:B------:R-:W-:Y:S01]  /*0410*/  LEA R25, R0, R7, 0x1 ;  /* 0x0000000700197211 */ /* 0x000fe200078e08ff */
[----:B------:R-:W-:Y:S02]  /*0420*/  UMOV UR5, 0x400 ;  /* 0x0000040000057882 */ /* 0x000fe40000000000 */
[----:B------:R-:W-:-:S04]  /*0430*/  UIADD3 UR5, UPT, UPT, UR5, 0x200, URZ ;  /* 0x0000020005057890 */ /* 0x000fc8000fffe0ff */
[----:B-1----:R-:W-:-:S06]  /*0440*/  ULEA UR5, UR6, UR5, 0x18 ;  /* 0x0000000506057291 */ /* 0x002fcc000f8ec0ff */
[----:B------:R-:W-:Y:S02]  /*0450*/  LEA R21, R0, UR5, 0x1 ;  /* 0x0000000500157c11 */ /* 0x000fe4000f8e08ff */
[----:B------:R-:W-:Y:S01]  /*0460*/  PRMT R28, RZ, 0x7610, R28 ;  /* 0x00007610ff1c7816 */ /* 0x000fe2000000001c */
[----:B--2---:R-:W-:Y:S04]  /*0470*/  STS.U16 [R25], R22 ;  /* 0x0000001619007388 */ /* 0x004fe80000000400 */
[----:B---3--:R-:W-:Y:S01]  /*0480*/  STS.U16 [R9], R24 ;  /* 0x0000001809007388 */ /* 0x008fe20000000400 */
[----:B------:R-:W-:Y:S06]  /*0490*/  BAR.SYNC.DEFER_BLOCKING 0x0 ;  /* 0x0000000000007b1d */ /* 0x000fec0000010000 */
[----:B------:R-:W-:Y:S04]  /*04a0*/  LDS.U16 R27, [R21] ;  /* 0x00000000151b7984 */ /* 0x000fe80000000400 */
[----:B------:R-:W1:Y:S04]  /*04b0*/  LDS.64 R14, [R7] ;  /* 0x00000000070e7984 */ /* 0x000e680000000a00 */
[----:B0-----:R-:W0:Y:S04]  /*04c0*/  LDS.U16 R12, [R21+0x20] ;  /* 0x00002000150c7984 */ /* 0x001e280000000400 */
[----:B------:R-:W2:Y:S04]  /*04d0*/  LDS.U16 R26, [R21+0x40] ;  /* 0x00004000151a7984 */ /* 0x000ea80000000400 */
[----:B------:R-:W3:Y:S04]  /*04e0*/  LDS.U16 R23, [R21+0x60] ;  /* 0x0000600015177984 */ /* 0x000ee80000000400 */
[----:B------:R-:W-:Y:S04]  /*04f0*/  LDS.U16 R25, [R21+0xa0] ;  /* 0x0000a00015197984 */ /* 0x000fe80000000400 */
[----:B------:R-:W-:Y:S04]  /*0500*/  LDS.U16 R22, [R21+0xe0] ;  /* 0x0000e00015167984 */ /* 0x000fe80000000400 */
[----:B------:R-:W-:Y:S01]  /*0510*/  LDS.U16 R24, [R21+0x1c0] ;  /* 0x0001c00015187984 */ /* 0x000fe20000000400 */
[----:B-1----:R-:W-:-:S03]  /*0520*/  HFMA2 R27, R14.H0_H0, R27.H0_H0, R16.H0_H0 ;  /* 0x2000001b0e1b7231 */ /* 0x002fc60000040810 */
[----:B------:R-:W-:Y:S01]  /*0530*/  LDS.U16 R16, [R21+0xc0] ;  /* 0x0000c00015107984 */ /* 0x000fe20000000400 */
[----:B0-----:R-:W-:-:S03]  /*0540*/  HFMA2 R27, R14.H1_H1, R12.H0_H0, R27.H0_H0 ;  /* 0x2000000c0e1b7231 */ /* 0x001fc60000040c1b */
[----:B------:R-:W-:Y:S04]  /*0550*/  LDS.U16 R14, [R21+0x80] ;  /* 0x00008000150e7984 */ /* 0x000fe80000000400 */
[----:B------:R-:W0:Y:S01]  /*0560*/  LDS.64 R12, [R7+0x8] ;  /* 0x00000800070c7984 */ /* 0x000e220000000a00 */
[----:B--2---:R-:W-:-:S03]  /*0570*/  HFMA2 R26, R15.H0_H0, R26.H0_H0, R27.H0_H0 ;  /* 0x2000001a0f1a7231 */ /* 0x004fc6000004081b */
[----:B------:R-:W-:Y:S01]  /*0580*/  LDS.U16 R27, [R21+0x180] ;  /* 0x00018000151b7984 */ /* 0x000fe20000000400 */
[----:B---3--:R-:W-:-:S03]  /*0590*/  HFMA2 R23, R15.H1_H1, R23.H0_H0, R26.H0_H0 ;  /* 0x200000170f177231 */ /* 0x008fc60000040c1a */
[----:B------:R-:W-:Y:S01]  /*05a0*/  LDS.U16 R26, [R21+0x160] ;  /* 0x00016000151a7984 */ /* 0x000fe20000000400 */
[----:B0-----:R-:W-:-:S03]  /*05b0*/  HFMA2 R14, R12.H0_H0, R14.H0_H0, R23.H0_H0 ;  /* 0x2000000e0c0e7231 */ /* 0x001fc60000040817 */
[----:B------:R-:W-:Y:S01]  /*05c0*/  LDS.U16 R23, [R21+0x100] ;  /* 0x0001000015177984 */ /* 0x000fe20000000400 */
[----:B------:R-:W-:-:S03]  /*05d0*/  HFMA2 R25, R12.H1_H1, R25.H0_H0, R14.H0_H0 ;  /* 0x200000190c197231 */ /* 0x000fc60000040c0e */
[----:B------:R-:W0:Y:S01]  /*05e0*/  LDS.64 R14, [R7+0x10] ;  /* 0x00001000070e7984 */ /* 0x000e220000000a00 */
[----:B------:R-:W-:-:S03]  /*05f0*/  HFMA2 R12, R13.H0_H0, R16.H0_H0, R25.H0_H0 ;  /* 0x200000100d0c7231 */ /* 0x000fc60000040819 */
[----:B------:R-:W1:Y:S04]  /*0600*/  LDS.U16 R25, [R21+0x120] ;  /* 0x0001200015197984 */ /* 0x000e680000000400 */
[----:B------:R-:W2:Y:S01]  /*0610*/  LDS.U16 R16, [R21+0x140] ;  /* 0x0001400015107984 */ /* 0x000ea20000000400 */
[----:B------:R-:W-:Y:S01]  /*0620*/  HFMA2 R22, R13.H1_H1, R22.H0_H0, R12.H0_H0 ;  /* 0x200000160d167231 */ /* 0x000fe20000040c0c */
[----:B------:R-:W-:-:S04]  /*0630*/  IADD3 R12, PT, PT, R2, 0x10, RZ ;  /* 0x00000010020c7810 */ /* 0x000fc80007ffe0ff */
[----:B------:R-:W-:-:S13]  /*0640*/  ISETP.GE.OR P0, PT, R12, UR7, P0 ;  /* 0x000000070c007c0c */ /* 0x000fda0008706670 */
[----:B------:R-:W3:Y:S01]  /*0650*/  @!P0 LDC.64 R12, c[0x0][0x388] ;  /* 0x0000e200ff0c8b82 */ /* 0x000ee20000000a00 */
[----:B0-----:R-:W-:-:S04]  /*0660*/  HFMA2 R22, R14.H0_H0, R23.H0_H0, R22.H0_H0 ;  /* 0x200000170e167231 */ /* 0x001fc80000040816 */
[----:B-1----:R-:W-:Y:S02]  /*0670*/  HFMA2 R22, R14.H1_H1, R25.H0_H0, R22.H0_H0 ;  /* 0x200000190e167231 */ /* 0x002fe40000040c16 */
[----:B------:R-:W-:Y:S02]  /*0680*/  LDS.U16 R25, [R21+0x1a0] ;  /* 0x0001a00015197984 */ /* 0x000fe40000000400 */
[----:B--2---:R-:W-:-:S04]  /*0690*/  HFMA2 R16, R15.H0_H0, R16.H0_H0, R22.H0_H0 ;  /* 0x200000100f107231 */ /* 0x004fc80000040816 */
[----:B------:R-:W-:Y:S02]  /*06a0*/  HFMA2 R26, R15.H1_H1, R26.H0_H0, R16.H0_H0 ;  /* 0x2000001a0f1a7231 */ /* 0x000fe40000040c10 */
[----:B------:R-:W-:Y:S04]  /*06b0*/  LDS.U16 R16, [R21+0x1e0] ;  /* 0x0001e00015107984 */ /* 0x000fe80000000400 */
[----:B------:R-:W0:Y:S01]  /*06c0*/  LDS.64 R14, [R7+0x18] ;  /* 0x00001800070e7984 */ /* 0x000e220000000a00 */
[----:B------:R-:W-:Y:S01]  /*06d0*/  LEA R22, R0, R7, 0x1 ;  /* 0x0000000700167211 */ /* 0x000fe200078e08ff */
[----:B------:R-:W-:Y:S06]  /*06e0*/  BAR.SYNC.DEFER_BLOCKING 0x0 ;  /* 0x0000000000007b1d */ /* 0x000fec0000010000 */
[----:B----4-:R3:W-:Y:S02]  /*06f0*/  STS.U16 [R22], R17 ;  /* 0x0000001116007388 */ /* 0x0107e40000000400 */
[----:B---3--:R-:W-:-:S05]  /*0700*/  @!P0 IMAD.WIDE R22, R11, 0x2, R12 ;  /* 0x000000020b168825 */ /* 0x008fca00078e020c */
[----:B------:R-:W2:Y:S01]  /*0710*/  @!P0 LDG.E.U16.CONSTANT R28, desc[UR10][R22.64] ;  /* 0x0000000a161c8981 */ /* 0x000ea2000c1e9500 */
[----:B0-----:R-:W-:-:S04]  /*0720*/  HFMA2 R27, R14.H0_H0, R27.H0_H0, R26.H0_H0 ;  /* 0x2000001b0e1b7231 */ /* 0x001fc8000004081a */
[----:B------:R-:W-:-:S04]  /*0730*/  HFMA2 R25, R14.H1_H1, R25.H0_H0, R27.H0_H0 ;  /* 0x200000190e197231 */ /* 0x000fc80000040c1b */
[----:B------:R-:W-:-:S04]  /*0740*/  HFMA2 R25, R15.H0_H0, R24.H0_H0, R25.H0_H0 ;  /* 0x200000180f197231 */ /* 0x000fc80000040819 */
[----:B------:R-:W-:Y:S01]  /*0750*/  HFMA2 R16, R15.H1_H1, R16.H0_H0, R25.H0_H0 ;  /* 0x200000100f107231 */ /* 0x000fe20000040c19 */
[----:B------:R-:W-:-:S04]  /*0760*/  UIADD3 UR4, UPT, UPT, UR4, 0x2, URZ ;  /* 0x0000000204047890 */ /* 0x000fc8000fffe0ff */
[----:B------:R-:W-:Y:S01]  /*0770*/  UISETP.NE.AND UP0, UPT, UR4, URZ, UPT ;  /* 0x000000ff0400728c */ /* 0x000fe2000bf05270 */
[----:B------:R-:W-:Y:S02]  /*0780*/  IADD3 R2, PT, PT, R2, 0x20, RZ ;  /* 0x0000002002027810 */ /* 0x000fe40007ffe0ff */
[----:B------:R-:W-:Y:S02]  /*0790*/  IADD3 R10, PT, PT, R10, 0x20, RZ ;  /* 0x000000200a0a7810 */ /* 0x000fe40007ffe0ff */
[----:B------:R-:W-:Y:S02]  /*07a0*/  IADD3 R8, PT, PT, R8, 0x20, RZ ;  /* 0x0000002008087810 */ /* 0x000fe40007ffe0ff */
[----:B------:R-:W-:Y:S02]  /*07b0*/  IADD3 R18, PT, PT, R18, 0x20, RZ ;  /* 0x0000002012127810 */ /* 0x000fe40007ffe0ff */
[C---:B------:R-:W-:Y:S02]  /*07c0*/  LEA R19, R6.reuse, R19, 0x5 ;  /* 0x0000001306137211 */ /* 0x040fe400078e28ff */
[----:B------:R-:W-:Y:S01]  /*07d0*/  LEA R11, R6, R11, 0x5 ;  /* 0x0000000b060b7211 */ /* 0x000fe200078e28ff */
[----:B--2---:R-:W-:Y:S01]  /*07e0*/  STS.U16 [R9], R28 ;  /* 0x0000001c09007388 */ /* 0x004fe20000000400 */
[----:B------:R-:W-:Y:S06]  /*07f0*/  BAR.SYNC.DEFER_BLOCKING 0x0 ;  /* 0x0000000000007b1d */ /* 0x000fec0000010000 */
[----:B------:R-:W-:Y:S04]  /*0800*/  LDS.U16 R28, [R21] ;  /* 0x00000000151c7984 */ /* 0x000fe80000000400 */
[----:B------:R-:W0:Y:S04]  /*0810*/  LDS.64 R12, [R7] ;  /* 0x00000000070c7984 */ /* 0x000e280000000a00 */
[----:B------:R-:W1:Y:S04]  /*0820*/  LDS.U16 R29, [R21+0x20] ;  /* 0x00002000151d7984 */ /* 0x000e680000000400 */
[----:B------:R-:W2:Y:S04]  /*0830*/  LDS.U16 R26, [R21+0x40] ;  /* 0x00004000151a7984 */ /* 0x000ea80000000400 */
[----:B------:R-:W3:Y:S04]  /*0840*/  LDS.U16 R24, [R21+0x60] ;  /* 0x0000600015187984 */ /* 0x000ee80000000400 */
[----:B------:R-:W-:Y:S04]  /*0850*/  LDS.U16 R25, [R21+0x80] ;  /* 0x0000800015197984 */ /* 0x000fe80000000400 */
[----:B------:R-:W4:Y:S04]  /*0860*/  LDS.64 R14, [R7+0x8] ;  /* 0x00000800070e7984 */ /* 0x000f280000000a00 */
[----:B------:R-:W5:Y:S04]  /*0870*/  LDS.U16 R23, [R21+0xa0] ;  /* 0x0000a00015177984 */ /* 0x000f680000000400 */
[----:B------:R-:W5:Y:S04]  /*0880*/  LDS.U16 R22, [R21+0xc0] ;  /* 0x0000c00015167984 */ /* 0x000f680000000400 */
[----:B------:R-:W-:Y:S01]  /*0890*/  LDS.U16 R27, [R21+0x100] ;  /* 0x00010000151b7984 */ /* 0x000fe20000000400 */
[----:B0-----:R-:W-:-:S03]  /*08a0*/  HFMA2 R28, R12.H0_H0, R28.H0_H0, R16.H0_H0 ;  /* 0x2000001c0c1c7231 */ /* 0x001fc60000040810 */
[----:B------:R-:W-:Y:S01]  /*08b0*/  LDS.64 R16, [R7+0x10] ;  /* 0x0000100007107984 */ /* 0x000fe20000000a00 */
[----:B-1----:R-:W-:-:S03]  /*08c0*/  HFMA2 R28, R12.H1_H1, R29.H0_H0, R28.H0_H0 ;  /* 0x2000001d0c1c7231 */ /* 0x002fc60000040c1c */
[----:B------:R-:W0:Y:S01]  /*08d0*/  LDS.U16 R12, [R21+0xe0] ;  /* 0x0000e000150c7984 */ /* 0x000e220000000400 */
[----:B--2---:R-:W-:-:S04]  /*08e0*/  HFMA2 R26, R13.H0_H0, R26.H0_H0, R28.H0_H0 ;  /* 0x2000001a0d1a7231 */ /* 0x004fc8000004081c */
[----:B---3--:R-:W-:Y:S02]  /*08f0*/  HFMA2 R24, R13.H1_H1, R24.H0_H0, R26.H0_H0 ;  /* 0x200000180d187231 */ /* 0x008fe40000040c1a */
[----:B------:R-:W-:Y:S02]  /*0900*/  LDS.U16 R26, [R21+0x1e0] ;  /* 0x0001e000151a7984 */ /* 0x000fe40000000400 */
[C---:B----4-:R-:W-:Y:S02]  /*0910*/  HFMA2 R24, R14.reuse.H0_H0, R25.H0_H0, R24.H0_H0 ;  /* 0x200000190e187231 */ /* 0x050fe40000040818 */
[----:B------:R-:W1:Y:S02]  /*0920*/  LDS.U16 R25, [R21+0x120] ;  /* 0x0001200015197984 */ /* 0x000e640000000400 */
[----:B-----5:R-:W-:Y:S02]  /*0930*/  HFMA2 R23, R14.H1_H1, R23.H0_H0, R24.H0_H0 ;  /* 0x200000170e177231 */ /* 0x020fe40000040c18 */
[----:B------:R-:W2:Y:S02]  /*0940*/  LDS.U16 R14, [R21+0x140] ;  /* 0x00014000150e7984 */ /* 0x000ea40000000400 */
[----:B------:R-:W-:-:S02]  /*0950*/  HFMA2 R23, R15.H0_H0, R22.H0_H0, R23.H0_H0 ;  /* 0x200000160f177231 */ /* 0x000fc40000040817 */
[----:B------:R-:W3:Y:S02]  /*0960*/  LDS.U16 R22, [R21+0x160] ;  /* 0x0001600015167984 */ /* 0x000ee40000000400 */
[----:B0-----:R-:W-:Y:S02]  /*0970*/  HFMA2 R24, R15.H1_H1, R12.H0_H0, R23.H0_H0 ;  /* 0x2000000c0f187231 */ /* 0x001fe40000040c17 */
[----:B------:R-:W-:Y:S04]  /*0980*/  LDS.U16 R23, [R21+0x180] ;  /* 0x0001800015177984 */ /* 0x000fe80000000400 */
[----:B------:R-:W0:Y:S01]  /*0990*/  LDS.64 R12, [R7+0x18] ;  /* 0x00001800070c7984 */ /* 0x000e220000000a00 */
[----:B------:R-:W-:-:S03]  /*09a0*/  HFMA2 R27, R16.H0_H0, R27.H0_H0, R24.H0_H0 ;  /* 0x2000001b101b7231 */ /* 0x000fc60000040818 */
[----:B------:R-:W4:Y:S04]  /*09b0*/  LDS.U16 R15, [R21+0x1a0] ;  /* 0x0001a000150f7984 */ /* 0x000f280000000400 */
[----:B------:R-:W5:Y:S01]  /*09c0*/  LDS.U16 R24, [R21+0x1c0] ;  /* 0x0001c00015187984 */ /* 0x000f620000000400 */
[----:B-1----:R-:W-:-:S04]  /*09d0*/  HFMA2 R25, R16.H1_H1, R25.H0_H0, R27.H0_H0 ;  /* 0x2000001910197231 */ /* 0x002fc80000040c1b */
[----:B--2---:R-:W-:-:S04]  /*09e0*/  HFMA2 R14, R17.H0_H0, R14.H0_H0, R25.H0_H0 ;  /* 0x2000000e110e7231 */ /* 0x004fc80000040819 */
[----:B---3--:R-:W-:-:S04]  /*09f0*/  HFMA2 R14, R17.H1_H1, R22.H0_H0, R14.H0_H0 ;  /* 0x20000016110e7231 */ /* 0x008fc80000040c0e */
[----:B0-----:R-:W-:-:S04]  /*0a00*/  HFMA2 R14, R12.H0_H0, R23.H0_H0, R14.H0_H0 ;  /* 0x200000170c0e7231 */ /* 0x001fc8000004080e */
[----:B----4-:R-:W-:-:S04]  /*0a10*/  HFMA2 R12, R12.H1_H1, R15.H0_H0, R14.H0_H0 ;  /* 0x2000000f0c0c7231 */ /* 0x010fc80000040c0e */
[----:B-----5:R-:W-:-:S04]  /*0a20*/  HFMA2 R12, R13.H0_H0, R24.H0_H0, R12.H0_H0 ;  /* 0x200000180d0c7231 */ /* 0x020fc8000004080c */
[----:B------:R-:W-:Y:S01]  /*0a30*/  HFMA2 R16, R13.H1_H1, R26.H0_H0, R12.H0_H0 ;  /* 0x2000001a0d107231 */ /* 0x000fe20000040c0c */
[----:B------:R-:W-:Y:S06]  /*0a40*/  BAR.SYNC.DEFER_BLOCKING 0x0 ;  /* 0x0000000000007b1d */ /* 0x000fec0000010000 */
[----:B------:R-:W-:Y:S05]  /*0a50*/  BRA.U UP0, `(.L_x_15) ;  /* 0xfffffff900147547 */ /* 0x000fea000b83ffff */
[----:B------:R-:W-:-:S12]  /*0a60*/  ULOP3.LUT UR4, UR8, 0x7fffffe0, URZ, 0xc0, !UPT ;  /* 0x7fffffe008047892 */ /* 0x000fd8000f8ec0ff */
.L_x_14:
[----:B------:R-:W-:-:S09]  /*0a70*/  ULOP3.LUT UP0, URZ, UR8, 0x10, URZ, 0xc0, !UPT ;  /* 0x0000001008ff7892 */ /* 0x000fd2000f80c0ff */
[----:B------:R-:W-:Y:S05]  /*0a80*/  BRA.U !UP0, `(.L_x_13) ;  /* 0x0000000108f47547 */ /* 0x000fea000b800000 */
[----:B------:R-:W0:Y:S01]  /*0a90*/  S2R R2, SR_TID.Y ;  /* 0x0000000000027919 */ /* 0x000e220000002200 */
[----:B------:R-:W1:Y:S01]  /*0aa0*/  LDCU UR6, c[0x0][0x398] ;  /* 0x00007300ff0677ac */ /* 0x000e620008000800 */
[----:B------:R-:W-:Y:S01]  /*0ab0*/  IADD3 R0, PT, PT, R0, UR4, RZ ;  /* 0x0000000400007c10 */ /* 0x000fe2000fffe0ff */
[----:B------:R-:W2:Y:S03]  /*0ac0*/  LDCU UR8, c[0x0][0x39c] ;  /* 0x00007380ff0877ac */ /* 0x000ea60008000800 */
[----:B------:R-:W-:-:S04]  /*0ad0*/  ISETP.GE.AND P0, PT, R0, UR7, PT ;  /* 0x0000000700007c0c */ /* 0x000fc8000bf06270 */
[----:B-1----:R-:W-:Y:S02]  /*0ae0*/  ISETP.GE.OR P0, PT, R20, UR6, P0 ;  /* 0x0000000614007c0c */ /* 0x002fe40008706670 */
[----:B0-----:R-:W-:-:S11]  /*0af0*/  IADD3 R2, PT, PT, R2, UR4, RZ ;  /* 0x0000000402027c10 */ /* 0x001fd6000fffe0ff */
[----:B------:R-:W0:Y:S01]  /*0b00*/  @!P0 LDC.64 R12, c[0x0][0x380] ;  /* 0x0000e000ff0c8b82 */ /* 0x000e220000000a00 */
[----:B------:R-:W-:Y:S02]  /*0b10*/  @!P0 IADD3 R5, PT, PT, R5, R0, RZ ;  /* 0x0000000005058210 */ /* 0x000fe40007ffe0ff */
[----:B------:R-:W-:-:S04]  /*0b20*/  ISETP.GE.AND P1, PT, R2, UR7, PT ;  /* 0x0000000702007c0c */ /* 0x000fc8000bf26270 */
[----:B--2---:R-:W-:-:S13]  /*0b30*/  ISETP.GE.OR P1, PT, R3, UR8, P1 ;  /* 0x0000000803007c0c */ /* 0x004fda0008f26670 */
[----:B------:R-:W1:Y:S01]  /*0b40*/  @!P1 LDC.64 R10, c[0x0][0x388] ;  /* 0x0000e200ff0a9b82 */ /* 0x000e620000000a00 */
[----:B------:R-:W-:Y:S01]  /*0b50*/  @!P1 IMAD R15, R2, UR8, R3 ;  /* 0x00000008020f9c24 */ /* 0x000fe2000f8e0203 */
[----:B------:R-:W-:Y:S01]  /*0b60*/  PRMT R2, RZ, 0x7610, R2 ;  /* 0x00007610ff027816 */ /* 0x000fe20000000002 */
[----:B0-----:R-:W-:-:S05]  /*0b70*/  @!P0 IMAD.WIDE.U32 R12, R5, 0x2, R12 ;  /* 0x00000002050c8825 */ /* 0x001fca00078e000c */
[----:B------:R-:W2:Y:S01]  /*0b80*/  @!P0 LDG.E.U16.CONSTANT R2, desc[UR10][R12.64] ;  /* 0x0000000a0c028981 */ /* 0x000ea2000c1e9500 */
[----:B-1----:R-:W-:-:S05]  /*0b90*/  @!P1 IMAD.WIDE R10, R15, 0x2, R10 ;  /* 0x000000020f0a9825 */ /* 0x002fca00078e020a */
[----:B------:R-:W3:Y:S01]  /*0ba0*/  @!P1 LDG.E.U16.CONSTANT R4, desc[UR10][R10.64] ;  /* 0x0000000a0a049981 */ /* 0x000ee2000c1e9500 */
[----:B------:R-:W0:Y:S02]  /*0bb0*/  S2R R0, SR_TID.X ;  /* 0x0000000000007919 */ /* 0x000e240000002100 */
[C---:B0-----:R-:W-:Y:S02]  /*0bc0*/  LEA R5, R0.reuse, R7, 0x1 ;  /* 0x0000000700057211 */ /* 0x041fe400078e08ff */
[----:B------:R-:W-:-:S03]  /*0bd0*/  LEA R0, R0, UR5, 0x1 ;  /* 0x0000000500007c11 */ /* 0x000fc6000f8e08ff */
[----:B--2---:R-:W-:Y:S04]  /*0be0*/  STS.U16 [R5], R2 ;  /* 0x0000000205007388 */ /* 0x004fe80000000400 */
[----:B---3--:R-:W-:Y:S01]  /*0bf0*/  STS.U16 [R9], R4 ;  /* 0x0000000409007388 */ /* 0x008fe20000000400 */
        /* <DEDUP_REMOVED lines=10> */
[----:B------:R-:W5:Y:S04]  /*0ca0*/  LDS.U16 R2, [R0+0xe0] ;  /* 0x0000e00000027984 */ /* 0x000f680000000400 */
[----:B------:R-:W-:Y:S04]  /*0cb0*/  LDS.U16 R17, [R0+0x100] ;  /* 0x0001000000117984 */ /* 0x000fe80000000400 */
[----:B------:R-:W5:Y:S01]  /*0cc0*/  LDS.64 R4, [R7+0x10] ;  /* 0x0000100007047984 */ /* 0x000f620000000a00 */
[----:B0-----:R-:W-:-:S03]  /*0cd0*/  HFMA2 R21, R8.H0_H0, R21.H0_H0, R16.H0_H0 ;  /* 0x2000001508157231 */ /* 0x001fc60000040810 */
[----:B------:R-:W0:Y:S01]  /*0ce0*/  LDS.U16 R15, [R0+0x120] ;  /* 0x00012000000f7984 */ /* 0x000e220000000400 */
[----:B-1----:R-:W-:-:S03]  /*0cf0*/  HFMA2 R6, R8.H1_H1, R6.H0_H0, R21.H0_H0 ;  /* 0x2000000608067231 */ /* 0x002fc60000040c15 */
[----:B------:R-:W1:Y:S01]  /*0d00*/  LDS.U16 R14, [R0+0x140] ;  /* 0x00014000000e7984 */ /* 0x000e620000000400 */
[----:B--2---:R-:W-:-:S03]  /*0d10*/  HFMA2 R18, R9.H0_H0, R18.H0_H0, R6.H0_H0 ;  /* 0x2000001209127231 */ /* 0x004fc60000040806 */
[----:B------:R-:W2:Y:S01]  /*0d20*/  LDS.U16 R8, [R0+0x160] ;  /* 0x0001600000087984 */ /* 0x000ea20000000400 */
[----:B---3--:R-:W-:-:S03]  /*0d30*/  HFMA2 R18, R9.H1_H1, R22.H0_H0, R18.H0_H0 ;  /* 0x2000001609127231 */ /* 0x008fc60000040c12 */
[----:B------:R-:W-:Y:S04]  /*0d40*/  LDS.U16 R21, [R0+0x180] ;  /* 0x0001800000157984 */ /* 0x000fe80000000400 */
[----:B------:R-:W3:Y:S01]  /*0d50*/  LDS.64 R6, [R7+0x18] ;  /* 0x0000180007067984 */ /* 0x000ee20000000a00 */
[----:B----4-:R-:W-:-:S03]  /*0d60*/  HFMA2 R18, R10.H0_H0, R19.H0_H0, R18.H0_H0 ;  /* 0x200000130a127231 */ /* 0x010fc60000040812 */
[----:B------:R-:W4:Y:S01]  /*0d70*/  LDS.U16 R9, [R0+0x1a0] ;  /* 0x0001a00000097984 */ /* 0x000f220000000400 */
[----:B-----5:R-:W-:-:S03]  /*0d80*/  HFMA2 R13, R10.H1_H1, R13.H0_H0, R18.H0_H0 ;  /* 0x2000000d0a0d7231 */ /* 0x020fc60000040c12 */
[----:B------:R-:W5:Y:S04]  /*0d90*/  LDS.U16 R16, [R0+0x1c0] ;  /* 0x0001c00000107984 */ /* 0x000f680000000400 */
[----:B------:R-:W5:Y:S01]  /*0da0*/  LDS.U16 R10, [R0+0x1e0] ;  /* 0x0001e000000a7984 */ /* 0x000f620000000400 */
[----:B------:R-:W-:-:S04]  /*0db0*/  HFMA2 R12, R11.H0_H0, R12.H0_H0, R13.H0_H0 ;  /* 0x2000000c0b0c7231 */ /* 0x000fc8000004080d */
[----:B------:R-:W-:-:S04]  /*0dc0*/  HFMA2 R2, R11.H1_H1, R2.H0_H0, R12.H0_H0 ;  /* 0x200000020b027231 */ /* 0x000fc80000040c0c */
[----:B------:R-:W-:-:S04]  /*0dd0*/  HFMA2 R2, R4.H0_H0, R17.H0_H0, R2.H0_H0 ;  /* 0x2000001104027231 */ /* 0x000fc80000040802 */
[----:B0-----:R-:W-:-:S04]  /*0de0*/  HFMA2 R2, R4.H1_H1, R15.H0_H0, R2.H0_H0 ;  /* 0x2000000f04027231 */ /* 0x001fc80000040c02 */
[----:B-1----:R-:W-:-:S04]  /*0df0*/  HFMA2 R4, R5.H0_H0, R14.H0_H0, R2.H0_H0 ;  /* 0x2000000e05047231 */ /* 0x002fc80000040802 */
[----:B--2---:R-:W-:-:S04]  /*0e00*/  HFMA2 R4, R5.H1_H1, R8.H0_H0, R4.H0_H0 ;  /* 0x2000000805047231 */ /* 0x004fc80000040c04 */
[----:B---3--:R-:W-:-:S04]  /*0e10*/  HFMA2 R4, R6.H0_H0, R21.H0_H0, R4.H0_H0 ;  /* 0x2000001506047231 */ /* 0x008fc80000040804 */
[----:B----4-:R-:W-:-:S04]  /*0e20*/  HFMA2 R8, R6.H1_H1, R9.H0_H0, R4.H0_H0 ;  /* 0x2000000906087231 */ /* 0x010fc80000040c04 */
[----:B-----5:R-:W-:-:S04]  /*0e30*/  HFMA2 R16, R7.H0_H0, R16.H0_H0, R8.H0_H0 ;  /* 0x2000001007107231 */ /* 0x020fc80000040808 */
[----:B------:R-:W-:Y:S01]  /*0e40*/  HFMA2 R16, R7.H1_H1, R10.H0_H0, R16.H0_H0 ;  /* 0x2000000a07107231 */ /* 0x000fe20000040c10 */
[----:B------:R-:W-:Y:S06]  /*0e50*/  BAR.SYNC.DEFER_BLOCKING 0x0 ;  /* 0x0000000000007b1d */ /* 0x000fec0000010000 */
.L_x_13:
[----:B------:R-:W0:Y:S02]  /*0e60*/  LDCU.64 UR4, c[0x0][0x398] ;  /* 0x00007300ff0477ac */ /* 0x000e240008000a00 */
[----:B0-----:R-:W-:-:S04]  /*0e70*/  ISETP.GE.AND P0, PT, R3, UR5, PT ;  /* 0x0000000503007c0c */ /* 0x001fc8000bf06270 */
[----:B------:R-:W-:-:S13]  /*0e80*/  ISETP.GE.OR P0, PT, R20, UR4, P0 ;  /* 0x0000000414007c0c */ /* 0x000fda0008706670 */
[----:B------:R-:W-:Y:S05]  /*0e90*/  @P0 EXIT ;  /* 0x000000000000094d */ /* 0x000fea0003800000 */
[----:B------:R-:W0:Y:S01]  /*0ea0*/  LDC.64 R4, c[0x0][0x390] ;  /* 0x0000e400ff047b82 */ /* 0x000e220000000a00 */
[----:B------:R-:W-:-:S04]  /*0eb0*/  IMAD R3, R20, UR5, R3 ;  /* 0x0000000514037c24 */ /* 0x000fc8000f8e0203 */
[----:B0-----:R-:W-:-:S05]  /*0ec0*/  IMAD.WIDE R2, R3, 0x2, R4 ;  /* 0x0000000203027825 */ /* 0x001fca00078e0204 */
[----:B------:R-:W-:Y:S01]  /*0ed0*/  STG.E.U16 desc[UR10][R2.64], R16 ;  /* 0x0000001002007986 */ /* 0x000fe2000c10150a */
[----:B------:R-:W-:Y:S05]  /*0ee0*/  EXIT ;  /* 0x000000000000794d */ /* 0x000fea0003800000 */
.L_x_16:
        /* <DEDUP_REMOVED lines=9> */
.L_x_26:


//--------------------- .text._Z11matmul_fp32PKfS0_Pfiii --------------------------
	.section	.text._Z11matmul_fp32PKfS0_Pfiii,"ax",@progbits
	.align	128
        .global         _Z11matmul_fp32PKfS0_Pfiii
        .type           _Z11matmul_fp32PKfS0_Pfiii,@function
        .size           _Z11matmul_fp32PKfS0_Pfiii,(.L_x_27 - _Z11matmul_fp32PKfS0_Pfiii)
        .other          _Z11matmul_fp32PKfS0_Pfiii,@"STO_CUDA_ENTRY STV_DEFAULT"
_Z11matmul_fp32PKfS0_Pfiii:
.text._Z11matmul_fp32PKfS0_Pfiii:
        /* <DEDUP_REMOVED lines=26> */
[----:B------:R-:W0:Y:S01]  /*01a0*/  LDCU.64 UR6, c[0x0][0x398] ;  /* 0x00007300ff0677ac */ /* 0x000e220008000a00 */
[----:B------:R-:W1:Y:S01]  /*01b0*/  LDC R12, c[0x0][0x39c] ;  /* 0x0000e700ff0c7b82 */ /* 0x000e620000000800 */
[----:B------:R-:W-:Y:S01]  /*01c0*/  IADD3 R5, PT, PT, R13, 0x10, RZ ;  /* 0x000000100d057810 */ /* 0x000fe20007ffe0ff */
[----:B------:R-:W-:Y:S01]  /*01d0*/  HFMA2 R18, -RZ, RZ, 0, 9.5367431640625e-07 ;  /* 0x00000010ff127431 */ /* 0x000fe200000001ff */
[----:B------:R-:W-:Y:S01]  /*01e0*/  USHF.R.U32.HI UR4, URZ, 0x4, UR8 ;  /* 0x00000004ff047899 */ /* 0x000fe20008011608 */
[-C--:B------:R-:W-:Y:S02]  /*01f0*/  IADD3 R19, PT, PT, R25, R14.reuse, RZ ;  /* 0x0000000e19137210 */ /* 0x080fe40007ffe0ff */
[----:B------:R-:W-:Y:S01]  /*0200*/  MOV R27, RZ ;  /* 0x000000ff001b7202 */ /* 0x000fe20000000f00 */
[----:B------:R-:W-:Y:S01]  /*0210*/  ULOP3.LUT UR4, UR4, 0x7fffffe, URZ, 0xc0, !UPT ;  /* 0x07fffffe04047892 */ /* 0x000fe2000f8ec0ff */
[----:B------:R-:W-:Y:S02]  /*0220*/  MOV R17, R14 ;  /* 0x0000000e00117202 */ /* 0x000fe40000000f00 */
[----:B------:R-:W-:Y:S01]  /*0230*/  MOV R15, R13 ;  /* 0x0000000d000f7202 */ /* 0x000fe20000000f00 */
[----:B------:R-:W-:Y:S01]  /*0240*/  UIADD3 UR4, UPT, UPT, -UR4, URZ, URZ ;  /* 0x000000ff04047290 */ /* 0x000fe2000fffe1ff */
[--C-:B0-----:R-:W-:Y:S01]  /*0250*/  IMAD R5, R5, UR7, R14.reuse ;  /* 0x0000000705057c24 */ /* 0x101fe2000f8e020e */
[----:B------:R-:W-:Y:S01]  /*0260*/  ISETP.GE.AND P1, PT, R0, UR6, PT ;  /* 0x0000000600007c0c */ /* 0x000fe2000bf26270 */
[----:B------:R-:W-:Y:S01]  /*0270*/  IMAD R21, R13, UR7, R14 ;  /* 0x000000070d157c24 */ /* 0x000fe2000f8e020e */
[----:B------:R-:W0:Y:S02]  /*0280*/  LDCU UR7, c[0x0][0x3a0] ;  /* 0x00007400ff0777ac */ /* 0x000e240008000800 */
[----:B------:R-:W-:-:S02]  /*0290*/  LEA R23, R4, R5, 0x4 ;  /* 0x0000000504177211 */ /* 0x000fc400078e20ff */
[----:B------:R-:W-:-:S07]  /*02a0*/  LEA R21, R4, R21, 0x4 ;  /* 0x0000001504157211 */ /* 0x000fce00078e20ff */
.L_x_19:
[----:B-1----:R-:W-:Y:S02]  /*02b0*/  ISETP.GE.AND P0, PT, R3, R12, PT ;  /* 0x0000000c0300720c */ /* 0x002fe40003f06270 */
[----:B0-----:R-:W-:Y:S02]  /*02c0*/  ISETP.GE.OR P2, PT, R17, UR7, P1 ;  /* 0x0000000711007c0c */ /* 0x001fe40008f46670 */
[----:B------:R-:W-:Y:S02]  /*02d0*/  ISETP.GE.OR P3, PT, R15, UR7, P0 ;  /* 0x000000070f007c0c */ /* 0x000fe40008766670 */
[----:B------:R-:W-:Y:S02]  /*02e0*/  MOV R26, RZ ;  /* 0x000000ff001a7202 */ /* 0x000fe40000000f00 */
[----:B------:R-:W-:-:S07]  /*02f0*/  MOV R28, RZ ;  /* 0x000000ff001c7202 */ /* 0x000fce0000000f00 */
[----:B------:R-:W0:Y:S08]  /*0300*/  @!P2 LDC.64 R6, c[0x0][0x380] ;  /* 0x0000e000ff06ab82 */ /* 0x000e300000000a00 */
[----:B------:R-:W1:Y:S01]  /*0310*/  @!P3 LDC.64 R4, c[0x0][0x388] ;  /* 0x0000e200ff04bb82 */ /* 0x000e620000000a00 */
[----:B0-----:R-:W-:-:S05]  /*0320*/  @!P2 IMAD.WIDE.U32 R8, R19, 0x4, R6 ;  /* 0x000000041308a825 */ /* 0x001fca00078e0006 */
[----:B------:R-:W2:Y:S01]  /*0330*/  @!P2 LDG.E.CONSTANT R26, desc[UR10][R8.64] ;  /* 0x0000000a081aa981 */ /* 0x000ea2000c1e9900 */
[----:B-1----:R-:W-:-:S05]  /*0340*/  @!P3 IMAD.WIDE R10, R21, 0x4, R4 ;  /* 0x00000004150ab825 */ /* 0x002fca00078e0204 */
[----:B------:R0:W3:Y:S01]  /*0350*/  @!P3 LDG.E.CONSTANT R28, desc[UR10][R10.64] ;  /* 0x0000000a0a1cb981 */ /* 0x0000e2000c1e9900 */
[----:B------:R-:W-:Y:S02]  /*0360*/  LEA R22, R14, R16, 0x2 ;  /* 0x000000100e167211 */ /* 0x000fe400078e10ff */
[----:B------:R-:W-:-:S04]  /*0370*/  IADD3 R24, PT, PT, R17, 0x10, RZ ;  /* 0x0000001011187810 */ /* 0x000fc80007ffe0ff */
[----:B------:R-:W-:Y:S02]  /*0380*/  ISETP.GE.OR P2, PT, R24, UR7, P1 ;  /* 0x0000000718007c0c */ /* 0x000fe40008f46670 */
[----:B0-----:R-:W-:-:S04]  /*0390*/  IADD3 R10, PT, PT, R15, 0x10, RZ ;  /* 0x000000100f0a7810 */ /* 0x001fc80007ffe0ff */
[----:B------:R-:W-:Y:S01]  /*03a0*/  ISETP.GE.OR P0, PT, R10, UR7, P0 ;  /* 0x000000070a007c0c */ /* 0x000fe20008706670 */
[----:B--2---:R-:W-:Y:S04]  /*03b0*/  STS [R22], R26 ;  /* 0x0000001a16007388 */ /* 0x004fe80000000800 */
[----:B---3--:R-:W-:Y:S01]  /*03c0*/  STS [R20], R28 ;  /* 0x0000001c14007388 */ /* 0x008fe20000000800 */
[----:B------:R-:W-:Y:S06]  /*03d0*/  BAR.SYNC.DEFER_BLOCKING 0x0 ;  /* 0x0000000000007b1d */ /* 0x000fec0000010000 */
[----:B------:R-:W-:Y:S04]  /*03e0*/  LDS R8, [R2] ;  /* 0x0000000002087984 */ /* 0x000fe80000000800 */
[----:B------:R-:W0:Y:S04]  /*03f0*/  LDS.128 R4, [R16] ;  /* 0x0000000010047984 */ /* 0x000e280000000c00 */
[----:B------:R-:W1:Y:S04]  /*0400*/  LDS R11, [R2+0x40] ;  /* 0x00004000020b7984 */ /* 0x000e680000000800 */
[----:B------:R-:W2:Y:S04]  /*0410*/  LDS R29, [R2+0x80] ;  /* 0x00008000021d7984 */ /* 0x000ea80000000800 */
[----:B------:R-:W3:Y:S04]  /*0420*/  LDS R24, [R2+0xc0] ;  /* 0x0000c00002187984 */ /* 0x000ee80000000800 */
[----:B------:R-:W-:Y:S01]  /*0430*/  LDS R26, [R2+0x100] ;  /* 0x00010000021a7984 */ /* 0x000fe20000000800 */
[----:B0-----:R-:W-:-:S02]  /*0440*/  FFMA R4, R4, R8, R27 ;  /* 0x0000000804047223 */ /* 0x001fc4000000001b */
[----:B------:R-:W0:Y:S02]  /*0450*/  @!P2 LDC.64 R8, c[0x0][0x380] ;  /* 0x0000e000ff08ab82 */ /* 0x000e240000000a00 */
[----:B-1----:R-:W-:Y:S01]  /*0460*/  FFMA R4, R11, R5, R4 ;  /* 0x000000050b047223 */ /* 0x002fe20000000004 */
[----:B------:R-:W-:-:S04]  /*0470*/  @!P2 IADD3 R5, PT, PT, R18, -0x10, RZ ;  /* 0xfffffff01205a810 */ /* 0x000fc80007ffe0ff */
[----:B------:R-:W-:-:S04]  /*0480*/  @!P2 IADD3 R5, P3, P4, R25, R5, R14 ;  /* 0x000000051905a210 */ /* 0x000fc80007c7e00e */
[----:B------:R-:W-:Y:S02]  /*0490*/  @!P2 IADD3.X R10, PT, PT, RZ, RZ, RZ, P3, P4 ;  /* 0x000000ffff0aa210 */ /* 0x000fe40001fe84ff */
[----:B0-----:R-:W-:-:S04]  /*04a0*/  @!P2 LEA R8, P5, R5, R8, 0x2 ;  /* 0x000000080508a211 */ /* 0x001fc800078a10ff */
[----:B------:R-:W-:Y:S02]  /*04b0*/  @!P2 LEA.HI.X R9, R5, R9, R10, 0x2, P5 ;  /* 0x000000090509a211 */ /* 0x000fe400028f140a */
[----:B------:R-:W0:Y:S01]  /*04c0*/  @!P0 LDC.64 R10, c[0x0][0x388] ;  /* 0x0000e200ff0a8b82 */ /* 0x000e220000000a00 */
[----:B--2---:R-:W-:-:S04]  /*04d0*/  FFMA R29, R29, R6, R4 ;  /* 0x000000061d1d7223 */ /* 0x004fc80000000004 */
[----:B---3--:R-:W-:Y:S02]  /*04e0*/  FFMA R24, R24, R7, R29 ;  /* 0x0000000718187223 */ /* 0x008fe4000000001d */
[----:B------:R-:W1:Y:S01]  /*04f0*/  LDS.128 R4, [R16+0x10] ;  /* 0x0000100010047984 */ /* 0x000e620000000c00 */
[----:B------:R-:W-:Y:S02]  /*0500*/  MOV R27, RZ ;  /* 0x000000ff001b7202 */ /* 0x000fe40000000f00 */
[----:B------:R-:W-:-:S04]  /*0510*/  MOV R29, RZ ;  /* 0x000000ff001d7202 */ /* 0x000fc80000000f00 */
[----:B------:R2:W3:Y:S01]  /*0520*/  @!P2 LDG.E.CONSTANT R27, desc[UR10][R8.64+0x40] ;  /* 0x0000400a081ba981 */ /* 0x0004e2000c1e9900 */
[----:B0-----:R-:W-:-:S03]  /*0530*/  @!P0 IMAD.WIDE R10, R23, 0x4, R10 ;  /* 0x00000004170a8825 */ /* 0x001fc600078e020a */
[----:B--2---:R-:W-:Y:S04]  /*0540*/  LDS R8, [R2+0x200] ;  /* 0x0002000002087984 */ /* 0x004fe80000000800 */
[----:B------:R-:W2:Y:S01]  /*0550*/  @!P0 LDG.E.CONSTANT R29, desc[UR10][R10.64] ;  /* 0x0000000a0a1d8981 */ /* 0x000ea2000c1e9900 */
[----:B-1----:R-:W-:-:S03]  /*0560*/  FFMA R4, R4, R26, R24 ;  /* 0x0000001a04047223 */ /* 0x002fc60000000018 */
[----:B------:R-:W0:Y:S04]  /*0570*/  LDS R24, [R2+0x140] ;  /* 0x0001400002187984 */ /* 0x000e280000000800 */
[----:B------:R-:W1:Y:S01]  /*0580*/  LDS R26, [R2+0x180] ;  /* 0x00018000021a7984 */ /* 0x000e620000000800 */
[----:B0-----:R-:W-:-:S03]  /*0590*/  FFMA R5, R24, R5, R4 ;  /* 0x0000000518057223 */ /* 0x001fc60000000004 */
[----:B------:R-:W0:Y:S01]  /*05a0*/  LDS R4, [R2+0x1c0] ;  /* 0x0001c00002047984 */ /* 0x000e220000000800 */
[----:B-1----:R-:W-:-:S03]  /*05b0*/  FFMA R6, R26, R6, R5 ;  /* 0x000000061a067223 */ /* 0x002fc60000000005 */
[----:B------:R-:W-:Y:S01]  /*05c0*/  LDS R24, [R2+0x3c0] ;  /* 0x0003c00002187984 */ /* 0x000fe20000000800 */
[----:B0-----:R-:W-:-:S03]  /*05d0*/  FFMA R9, R4, R7, R6 ;  /* 0x0000000704097223 */ /* 0x001fc60000000006 */
[----:B------:R-:W0:Y:S02]  /*05e0*/  LDS.128 R4, [R16+0x20] ;  /* 0x0000200010047984 */ /* 0x000e240000000c00 */
[----:B0-----:R-:W-:Y:S02]  /*05f0*/  FFMA R4, R4, R8, R9 ;  /* 0x0000000804047223 */ /* 0x001fe40000000009 */
        /* <DEDUP_REMOVED lines=11> */
[----:B------:R-:W-:Y:S06]  /*06b0*/  BAR.SYNC.DEFER_BLOCKING 0x0 ;  /* 0x0000000000007b1d */ /* 0x000fec0000010000 */
[----:B---3--:R-:W-:Y:S04]  /*06c0*/  STS [R22], R27 ;  /* 0x0000001b16007388 */ /* 0x008fe80000000800 */
[----:B--2---:R-:W-:Y:S01]  /*06d0*/  STS [R20], R29 ;  /* 0x0000001d14007388 */ /* 0x004fe20000000800 */
[----:B------:R-:W-:Y:S01]  /*06e0*/  BAR.SYNC.DEFER_BLOCKING 0x0 ;  /* 0x0000000000007b1d */ /* 0x000fe20000010000 */
[----:B0-----:R-:W-:-:S05]  /*06f0*/  FFMA R5, R9, R5, R8 ;  /* 0x0000000509057223 */ /* 0x001fca0000000008 */
[----:B------:R-:W-:Y:S04]  /*0700*/  LDS R27, [R2] ;  /* 0x00000000021b7984 */ /* 0x000fe80000000800 */
[----:B------:R-:W0:Y:S04]  /*0710*/  LDS.128 R8, [R16] ;  /* 0x0000000010087984 */ /* 0x000e280000000c00 */
[----:B------:R-:W2:Y:S01]  /*0720*/  LDS R28, [R2+0x40] ;  /* 0x00004000021c7984 */ /* 0x000ea20000000800 */
[----:B-1----:R-:W-:-:S03]  /*0730*/  FFMA R5, R4, R6, R5 ;  /* 0x0000000604057223 */ /* 0x002fc60000000005 */
[----:B------:R-:W1:Y:S01]  /*0740*/  LDS R26, [R2+0x80] ;  /* 0x00008000021a7984 */ /* 0x000e620000000800 */
[----:B------:R-:W-:-:S03]  /*0750*/  FFMA R5, R24, R7, R5 ;  /* 0x0000000718057223 */ /* 0x000fc60000000005 */
[----:B------:R-:W-:Y:S04]  /*0760*/  LDS R24, [R2+0x100] ;  /* 0x0001000002187984 */ /* 0x000fe80000000800 */
[----:B------:R-:W-:Y:S04]  /*0770*/  LDS R22, [R2+0x140] ;  /* 0x0001400002167984 */ /* 0x000fe80000000800 */
[----:B------:R-:W-:Y:S01]  /*0780*/  LDS R29, [R2+0x340] ;  /* 0x00034000021d7984 */ /* 0x000fe20000000800 */
[----:B0-----:R-:W-:-:S03]  /*0790*/  FFMA R5, R8, R27, R5 ;  /* 0x0000001b08057223 */ /* 0x001fc60000000005 */
[----:B------:R-:W0:Y:S01]  /*07a0*/  LDS R8, [R2+0xc0] ;  /* 0x0000c00002087984 */ /* 0x000e220000000800 */
[----:B--2---:R-:W-:-:S03]  /*07b0*/  FFMA R9, R28, R9, R5 ;  /* 0x000000091c097223 */ /* 0x004fc60000000005 */
[----:B------:R-:W2:Y:S04]  /*07c0*/  LDS.128 R4, [R16+0x10] ;  /* 0x0000100010047984 */ /* 0x000ea80000000c00 */
[----:B------:R-:W3:Y:S01]  /*07d0*/  LDS R27, [R2+0x180] ;  /* 0x00018000021b7984 */ /* 0x000ee20000000800 */
[----:B-1----:R-:W-:-:S03]  /*07e0*/  FFMA R9, R26, R10, R9 ;  /* 0x0000000a1a097223 */ /* 0x002fc60000000009 */
[----:B------:R-:W-:Y:S01]  /*07f0*/  LDS R26, [R2+0x200] ;  /* 0x00020000021a7984 */ /* 0x000fe20000000800 */
[----:B0-----:R-:W-:-:S04]  /*0800*/  FFMA R9, R8, R11, R9 ;  /* 0x0000000b08097223 */ /* 0x001fc80000000009 */
[----:B--2---:R-:W-:Y:S02]  /*0810*/  FFMA R9, R4, R24, R9 ;  /* 0x0000001804097223 */ /* 0x004fe40000000009 */
[----:B------:R-:W0:Y:S02]  /*0820*/  LDS R4, [R2+0x1c0] ;  /* 0x0001c00002047984 */ /* 0x000e240000000800 */
[----:B------:R-:W-:Y:S02]  /*0830*/  FFMA R24, R22, R5, R9 ;  /* 0x0000000516187223 */ /* 0x000fe40000000009 */
[----:B------:R-:W1:Y:S04]  /*0840*/  LDS.128 R8, [R16+0x20] ;  /* 0x0000200010087984 */ /* 0x000e680000000c00 */
[----:B------:R-:W2:Y:S01]  /*0850*/  LDS R22, [R2+0x240] ;  /* 0x0002400002167984 */ /* 0x000ea20000000800 */
[----:B---3--:R-:W-:-:S03]  /*0860*/  FFMA R5, R27, R6, R24 ;  /* 0x000000061b057223 */ /* 0x008fc60000000018 */
[----:B------:R-:W3:Y:S01]  /*0870*/  LDS R27, [R2+0x280] ;  /* 0x00028000021b7984 */ /* 0x000ee20000000800 */
[----:B0-----:R-:W-:-:S04]  /*0880*/  FFMA R5, R4, R7, R5 ;  /* 0x0000000704057223 */ /* 0x001fc80000000005 */
[----:B-1----:R-:W-:Y:S02]  /*0890*/  FFMA R5, R8, R26, R5 ;  /* 0x0000001a08057223 */ /* 0x002fe40000000005 */
[----:B------:R-:W0:Y:S02]  /*08a0*/  LDS R8, [R2+0x2c0] ;  /* 0x0002c00002087984 */ /* 0x000e240000000800 */
[----:B--2---:R-:W-:Y:S02]  /*08b0*/  FFMA R22, R22, R9, R5 ;  /* 0x0000000916167223 */ /* 0x004fe40000000005 */
[----:B------:R-:W-:Y:S04]  /*08c0*/  LDS R9, [R2+0x300] ;  /* 0x0003000002097984 */ /* 0x000fe80000000800 */
[----:B------:R-:W1:Y:S01]  /*08d0*/  LDS.128 R4, [R16+0x30] ;  /* 0x0000300010047984 */ /* 0x000e620000000c00 */
[----:B---3--:R-:W-:-:S03]  /*08e0*/  FFMA R27, R27, R10, R22 ;  /* 0x0000000a1b1b7223 */ /* 0x008fc60000000016 */
[----:B------:R-:W2:Y:S04]  /*08f0*/  LDS R22, [R2+0x380] ;  /* 0x0003800002167984 */ /* 0x000ea80000000800 */
[----:B------:R-:W3:Y:S01]  /*0900*/  LDS R10, [R2+0x3c0] ;  /* 0x0003c000020a7984 */ /* 0x000ee20000000800 */
[----:B------:R-:W-:-:S04]  /*0910*/  UIADD3 UR4, UPT, UPT, UR4, 0x2, URZ ;  /* 0x0000000204047890 */ /* 0x000fc8000fffe0ff */
[----:B------:R-:W-:Y:S01]  /*0920*/  UISETP.NE.AND UP0, UPT, UR4, URZ, UPT ;  /* 0x000000ff0400728c */ /* 0x000fe2000bf05270 */
[----:B------:R-:W-:Y:S02]  /*0930*/  IADD3 R15, PT, PT, R15, 0x20, RZ ;  /* 0x000000200f0f7810 */ /* 0x000fe40007ffe0ff */
[----:B------:R-:W-:Y:S01]  /*0940*/  IADD3 R17, PT, PT, R17, 0x20, RZ ;  /* 0x0000002011117810 */ /* 0x000fe20007ffe0ff */
[----:B0-----:R-:W-:-:S04]  /*0950*/  FFMA R11, R8, R11, R27 ;  /* 0x0000000b080b7223 */ /* 0x001fc8000000001b */
[----:B-1----:R-:W-:-:S04]  /*0960*/  FFMA R4, R4, R9, R11 ;  /* 0x0000000904047223 */ /* 0x002fc8000000000b */
[----:B------:R-:W-:-:S04]  /*0970*/  FFMA R5, R29, R5, R4 ;  /* 0x000000051d057223 */ /* 0x000fc80000000004 */
[----:B--2---:R-:W-:Y:S01]  /*0980*/  FFMA R5, R22, R6, R5 ;  /* 0x0000000616057223 */ /* 0x004fe20000000005 */
[----:B------:R-:W-:Y:S02]  /*0990*/  IADD3 R18, PT, PT, R18, 0x20, RZ ;  /* 0x0000002012127810 */ /* 0x000fe40007ffe0ff */
[----:B------:R-:W-:Y:S01]  /*09a0*/  IADD3 R19, PT, PT, R19, 0x20, RZ ;  /* 0x0000002013137810 */ /* 0x000fe20007ffe0ff */
[----:B---3--:R-:W-:Y:S01]  /*09b0*/  FFMA R27, R10, R7, R5 ;  /* 0x000000070a1b7223 */ /* 0x008fe20000000005 */
[C---:B------:R-:W-:Y:S02]  /*09c0*/  LEA R21, R12.reuse, R21, 0x5 ;  /* 0x000000150c157211 */ /* 0x040fe400078e28ff */
[----:B------:R-:W-:Y:S01]  /*09d0*/  LEA R23, R12, R23, 0x5 ;  /* 0x000000170c177211 */ /* 0x000fe200078e28ff */
[----:B------:R-:W-:Y:S06]  /*09e0*/  BAR.SYNC.DEFER_BLOCKING 0x0 ;  /* 0x0000000000007b1d */ /* 0x000fec0000010000 */
[----:B------:R-:W-:Y:S05]  /*09f0*/  BRA.U UP0, `(.L_x_19) ;  /* 0xfffffff9002c7547 */ /* 0x000fea000b83ffff */
[----:B------:R-:W-:-:S12]  /*0a00*/  ULOP3.LUT UR4, UR8, 0x7fffffe0, URZ, 0xc0, !UPT ;  /* 0x7fffffe008047892 */ /* 0x000fd8000f8ec0ff */
.L_x_18:
[----:B------:R-:W-:-:S09]  /*0a10*/  ULOP3.LUT UP0, URZ, UR8, 0x10, URZ, 0xc0, !UPT ;  /* 0x0000001008ff7892 */ /* 0x000fd2000f80c0ff */
[----:B------:R-:W-:Y:S05]  /*0a20*/  BRA.U !UP0, `(.L_x_17) ;  /* 0x0000000108ec7547 */ /* 0x000fea000b800000 */
[----:B------:R-:W0:Y:S01]  /*0a30*/  LDCU UR5, c[0x0][0x398] ;  /* 0x00007300ff0577ac */ /* 0x000e220008000800 */
[----:B------:R-:W-:Y:S02]  /*0a40*/  IADD3 R14, PT, PT, R14, UR4, RZ ;  /* 0x000000040e0e7c10 */ /* 0x000fe4000fffe0ff */
[----:B------:R-:W-:Y:S01]  /*0a50*/  IADD3 R6, PT, PT, R13, UR4, RZ ;  /* 0x000000040d067c10 */ /* 0x000fe2000fffe0ff */
[----:B------:R-:W1:Y:S01]  /*0a60*/  LDCU UR6, c[0x0][0x39c] ;  /* 0x00007380ff0677ac */ /* 0x000e620008000800 */
[----:B------:R-:W-:Y:S02]  /*0a70*/  ISETP.GE.AND P0, PT, R14, UR7, PT ;  /* 0x000000070e007c0c */ /* 0x000fe4000bf06270 */
[----:B------:R-:W-:Y:S02]  /*0a80*/  CS2R R12, SRZ ;  /* 0x00000000000c7805 */ /* 0x000fe4000001ff00 */
[----:B------:R-:W-:Y:S02]  /*0a90*/  ISETP.GE.AND P1, PT, R6, UR7, PT ;  /* 0x0000000706007c0c */ /* 0x000fe4000bf26270 */
[----:B0-----:R-:W-:-:S02]  /*0aa0*/  ISETP.GE.OR P0, PT, R0, UR5, P0 ;  /* 0x0000000500007c0c */ /* 0x001fc40008706670 */
[----:B-1----:R-:W-:-:S11]  /*0ab0*/  ISETP.GE.OR P1, PT, R3, UR6, P1 ;  /* 0x0000000603007c0c */ /* 0x002fd60008f26670 */
[----:B------:R-:W0:Y:S01]  /*0ac0*/  @!P0 LDC.64 R8, c[0x0][0x380] ;  /* 0x0000e000ff088b82 */ /* 0x000e220000000a00 */
[----:B------:R-:W-:Y:S01]  /*0ad0*/  @!P0 IADD3 R25, PT, PT, R25, R14, RZ ;  /* 0x0000000e19198210 */ /* 0x000fe20007ffe0ff */
[----:B------:R-:W-:-:S06]  /*0ae0*/  @!P1 IMAD R11, R6, UR6, R3 ;  /* 0x00000006060b9c24 */ /* 0x000fcc000f8e0203 */
[----:B------:R-:W1:Y:S01]  /*0af0*/  @!P1 LDC.64 R4, c[0x0][0x388] ;  /* 0x0000e200ff049b82 */ /* 0x000e620000000a00 */
[----:B0-----:R-:W-:-:S05]  /*0b00*/  @!P0 IMAD.WIDE.U32 R8, R25, 0x4, R8 ;  /* 0x0000000419088825 */ /* 0x001fca00078e0008 */
[----:B------:R-:W2:Y:S01]  /*0b10*/  @!P0 LDG.E.CONSTANT R12, desc[UR10][R8.64] ;  /* 0x0000000a080c8981 */ /* 0x000ea2000c1e9900 */
[----:B-1----:R-:W-:-:S05]  /*0b20*/  @!P1 IMAD.WIDE R10, R11, 0x4, R4 ;  /* 0x000000040b0a9825 */ /* 0x002fca00078e0204 */
[----:B------:R-:W3:Y:S01]  /*0b30*/  @!P1 LDG.E.CONSTANT R13, desc[UR10][R10.64] ;  /* 0x0000000a0a0d9981 */ /* 0x000ee2000c1e9900 */
[----:B------:R-:W0:Y:S02]  /*0b40*/  S2R R5, SR_TID.X ;  /* 0x0000000000057919 */ /* 0x000e240000002100 */
[----:B0-----:R-:W-:-:S05]  /*0b50*/  LEA R15, R5, R16, 0x2 ;  /* 0x00000010050f7211 */ /* 0x001fca00078e10ff */
        /* <DEDUP_REMOVED lines=8> */
[----:B------:R-:W-:Y:S04]  /*0be0*/  LDS R17, [R2+0x100] ;  /* 0x0001000002117984 */ /* 0x000fe80000000800 */
[----:B------:R-:W4:Y:S04]  /*0bf0*/  LDS.128 R8, [R16+0x10] ;  /* 0x0000100010087984 */ /* 0x000f280000000c00 */
[----:B------:R-:W5:Y:S04]  /*0c00*/  LDS R18, [R2+0x140] ;  /* 0x0001400002127984 */ /* 0x000f680000000800 */
[----:B------:R-:W5:Y:S04]  /*0c10*/  LDS R19, [R2+0x180] ;  /* 0x0001800002137984 */ /* 0x000f680000000800 */
[----:B------:R-:W5:Y:S04]  /*0c20*/  LDS R20, [R2+0x1c0] ;  /* 0x0001c00002147984 */ /* 0x000f680000000800 */
[----:B------:R-:W-:Y:S01]  /*0c30*/  LDS R21, [R2+0x200] ;  /* 0x0002000002157984 */ /* 0x000fe20000000800 */
[----:B0-----:R-:W-:-:S03]  /*0c40*/  FFMA R24, R4, R14, R27 ;  /* 0x0000000e04187223 */ /* 0x001fc6000000001b */
[----:B------:R-:W0:Y:S04]  /*0c50*/  LDS.128 R12, [R16+0x20] ;  /* 0x00002000100c7984 */ /* 0x000e280000000c00 */
[----:B------:R-:W0:Y:S01]  /*0c60*/  LDS R4, [R2+0x240] ;  /* 0x0002400002047984 */ /* 0x000e220000000800 */
[----:B-1----:R-:W-:-:S03]  /*0c70*/  FFMA R24, R25, R5, R24 ;  /* 0x0000000519187223 */ /* 0x002fc60000000018 */
[----:B------:R-:W1:Y:S01]  /*0c80*/  LDS R5, [R2+0x280] ;  /* 0x0002800002057984 */ /* 0x000e620000000800 */
[----:B--2---:R-:W-:-:S03]  /*0c90*/  FFMA R23, R23, R6, R24 ;  /* 0x0000000617177223 */ /* 0x004fc60000000018 */
[----:B------:R-:W2:Y:S01]  /*0ca0*/  LDS R6, [R2+0x2c0] ;  /* 0x0002c00002067984 */ /* 0x000ea20000000800 */
[----:B---3--:R-:W-:-:S03]  /*0cb0*/  FFMA R23, R22, R7, R23 ;  /* 0x0000000716177223 */ /* 0x008fc60000000017 */
[----:B------:R-:W-:Y:S04]  /*0cc0*/  LDS R7, [R2+0x300] ;  /* 0x0003000002077984 */ /* 0x000fe80000000800 */
[----:B------:R-:W3:Y:S01]  /*0cd0*/  LDS.128 R24, [R16+0x30] ;  /* 0x0000300010187984 */ /* 0x000ee20000000c00 */
[----:B----4-:R-:W-:-:S03]  /*0ce0*/  FFMA R23, R8, R17, R23 ;  /* 0x0000001108177223 */ /* 0x010fc60000000017 */
[----:B------:R-:W4:Y:S04]  /*0cf0*/  LDS R22, [R2+0x340] ;  /* 0x0003400002167984 */ /* 0x000f280000000800 */
[----:B------:R-:W4:Y:S01]  /*0d00*/  LDS R17, [R2+0x380] ;  /* 0x0003800002117984 */ /* 0x000f220000000800 */
[----:B-----5:R-:W-:-:S03]  /*0d10*/  FFMA R18, R18, R9, R23 ;  /* 0x0000000912127223 */ /* 0x020fc60000000017 */
[----:B------:R-:W5:Y:S01]  /*0d20*/  LDS R8, [R2+0x3c0] ;  /* 0x0003c00002087984 */ /* 0x000f620000000800 */
[----:B------:R-:W-:-:S04]  /*0d30*/  FFMA R19, R19, R10, R18 ;  /* 0x0000000a13137223 */ /* 0x000fc80000000012 */
[----:B------:R-:W-:-:S04]  /*0d40*/  FFMA R11, R20, R11, R19 ;  /* 0x0000000b140b7223 */ /* 0x000fc80000000013 */
[----:B0-----:R-:W-:-:S04]  /*0d50*/  FFMA R11, R12, R21, R11 ;  /* 0x000000150c0b7223 */ /* 0x001fc8000000000b */
[----:B------:R-:W-:-:S04]  /*0d60*/  FFMA R4, R4, R13, R11 ;  /* 0x0000000d04047223 */ /* 0x000fc8000000000b */
[----:B-1----:R-:W-:-:S04]  /*0d70*/  FFMA R5, R5, R14, R4 ;  /* 0x0000000e05057223 */ /* 0x002fc80000000004 */
[----:B--2---:R-:W-:-:S04]  /*0d80*/  FFMA R5, R6, R15, R5 ;  /* 0x0000000f06057223 */ /* 0x004fc80000000005 */
[----:B---3--:R-:W-:-:S04]  /*0d90*/  FFMA R5, R24, R7, R5 ;  /* 0x0000000718057223 */ /* 0x008fc80000000005 */
[----:B----4-:R-:W-:-:S04]  /*0da0*/  FFMA R22, R22, R25, R5 ;  /* 0x0000001916167223 */ /* 0x010fc80000000005 */
[----:B------:R-:W-:-:S04]  /*0db0*/  FFMA R17, R17, R26, R22 ;  /* 0x0000001a11117223 */ /* 0x000fc80000000016 */
[----:B-----5:R-:W-:Y:S01]  /*0dc0*/  FFMA R27, R8, R27, R17 ;  /* 0x0000001b081b7223 */ /* 0x020fe20000000011 */
[----:B------:R-:W-:Y:S06]  /*0dd0*/  BAR.SYNC.DEFER_BLOCKING 0x0 ;  /* 0x0000000000007b1d */ /* 0x000fec0000010000 */
.L_x_17:
        /* <DEDUP_REMOVED lines=9> */
.L_x_20:
        /* <DEDUP_REMOVED lines=9> */
.L_x_27:


//--------------------- .nv.shared.reserved.0     --------------------------
	.section	.nv.shared.reserved.0,"aw",@nobits
	.weak		__nv_reservedSMEM_offset_0_alias
	.size		__nv_reservedSMEM_offset_0_alias, 0, 64
	.other		__nv_reservedSMEM_offset_0_alias,@"STO_CUDA_RESERVED_SHARED STV_DEFAULT"
__nv_reservedSMEM_offset_0_alias:
	.zero		0
	.zero		64


//--------------------- .nv.shared._Z34matmul_mixed_precision_fp16_outputPK6__halfS1_PS_iii --------------------------
	.section	.nv.shared._Z34matmul_mixed_precision_fp16_outputPK6__halfS1_PS_iii,"aw",@nobits
	.sectionflags	@""
	.align	2
.nv.shared._Z34matmul_mixed_precision_fp16_outputPK6__halfS1_PS_iii:
	.zero		2048


//--------------------- .nv.shared._Z39matmul_mixed_precision_register_blockedPK6__halfS1_Pfiii --------------------------
	.section	.nv.shared._Z39matmul_mixed_precision_register_blockedPK6__halfS1_Pfiii,"aw",@nobits
	.sectionflags	@""
	.align	2
.nv.shared._Z39matmul_mixed_precision_register_blockedPK6__halfS1_Pfiii:
	.zero		5120


//--------------------- .nv.shared._Z22matmul_mixed_precisionPK6__halfS1_Pfiii --------------------------
	.section	.nv.shared._Z22matmul_mixed_precisionPK6__halfS1_Pfiii,"aw",@nobits
	.sectionflags	@""
	.align	2
.nv.shared._Z22matmul_mixed_precisionPK6__halfS1_Pfiii:
	.zero		2048


//--------------------- .nv.shared._Z16matmul_fp16_purePK6__halfS1_PS_iii --------------------------
	.section	.nv.shared._Z16matmul_fp16_purePK6__halfS1_PS_iii,"aw",@nobits
	.sectionflags	@""
	.align	2
.nv.shared._Z16matmul_fp16_purePK6__halfS1_PS_iii:
	.zero		2048


//--------------------- .nv.shared._Z11matmul_fp32PKfS0_Pfiii --------------------------
	.section	.nv.shared._Z11matmul_fp32PKfS0_Pfiii,"aw",@nobits
	.sectionflags	@""
	.align	4
.nv.shared._Z11matmul_fp32PKfS0_Pfiii:
	.zero		3072


//--------------------- .nv.constant0._Z20convert_fp16_to_fp32PK6__halfPfi --------------------------
	.section	.nv.constant0._Z20convert_fp16_to_fp32PK6__halfPfi,"a",@progbits
	.sectionflags	@""
	.align	4
.nv.constant0._Z20convert_fp16_to_fp32PK6__halfPfi:
	.zero		916


//--------------------- .nv.constant0._Z20convert_fp32_to_fp16PKfP6__halfi --------------------------
	.section	.nv.constant0._Z20convert_fp32_to_fp16PKfP6__halfi,"a",@progbits
	.sectionflags	@""
	.align	4
.nv.constant0._Z20convert_fp32_to_fp16PKfP6__halfi:
	.zero		916


//--------------------- .nv.constant0._Z34matmul_mixed_precision_fp16_outputPK6__halfS1_PS_iii --------------------------
	.section	.nv.constant0._Z34matmul_mixed_precision_fp16_outputPK6__halfS1_PS_iii,"a",@progbits
	.sectionflags	@""
	.align	4
.nv.constant0._Z34matmul_mixed_precision_fp16_outputPK6__halfS1_PS_iii:
	.zero		932


//--------------------- .nv.constant0._Z39matmul_mixed_precision_register_blockedPK6__halfS1_Pfiii --------------------------
	.section	.nv.constant0._Z39matmul_mixed_precision_register_blockedPK6__halfS1_Pfiii,"a",@progbits
	.sectionflags	@""
	.align	4
.nv.constant0._Z39matmul_mixed_precision_register_blockedPK6__halfS1_Pfiii:
	.zero		932


//--------------------- .nv.constant0._Z22matmul_mixed_precisionPK6__halfS1_Pfiii --------------------------
	.section	.nv.constant0._Z22matmul_mixed_precisionPK6__halfS1_Pfiii,"a",@progbits
	.sectionflags	@""
	.align	4
.nv.constant0._Z22matmul_mixed_precisionPK6__halfS1_Pfiii:
	.zero		932


//--------------------- .nv.constant0._Z16matmul_fp16_purePK6__halfS1_PS_iii --------------------------
	.section	.nv.constant0._Z16matmul_fp16_purePK6__halfS1_PS_iii,"a",@progbits
	.sectionflags	@""
	.align	4
.nv.constant0._Z16matmul_fp16_purePK6__halfS1_PS_iii:
	.zero		932


//--------------------- .nv.constant0._Z11matmul_fp32PKfS0_Pfiii --------------------------
	.section	.nv.constant0._Z11matmul_fp32PKfS0_Pfiii,"a",@progbits
	.sectionflags	@""
	.align	4
.nv.constant0._Z11matmul_fp32PKfS0_Pfiii:
	.zero		932


//--------------------- SYMBOLS --------------------------

	.type		.nv.reservedSmem.offset0,@object
	.size		.nv.reservedSmem.offset0,0x4
	.type		.nv.reservedSmem.cap,@object
	.size		.nv.reservedSmem.cap,0x4
